//
// Generated by NVIDIA NVVM Compiler
//
// Compiler Build ID: CL-36424714
// Cuda compilation tools, release 13.0, V13.0.88
// Based on NVVM 20.0.0
//

.version 9.0
.target sm_100
.address_size 64

	// .globl	_ZN9NeoSolver9CUDAsolveEPN4cuda3std3__47complexIdEES5_S5_S5_S5_P17curandStateXORWOWPdS8_S8_Piiiiii
.global .align 4 .b8 precalc_xorwow_matrix[102400];
.global .align 4 .b8 precalc_xorwow_offset_matrix[102400];
.global .align 4 .b8 mrg32k3aM1[2304];
.global .align 4 .b8 mrg32k3aM2[2304];
.global .align 4 .b8 mrg32k3aM1SubSeq[2016];
.global .align 4 .b8 mrg32k3aM2SubSeq[2016];
.global .align 4 .b8 mrg32k3aM1Seq[2304];
.global .align 4 .b8 mrg32k3aM2Seq[2304];
.const .align 8 .b8 __cr_lgamma_table[72];
.global .align 1 .b8 _ZN34_INTERNAL_e8ce4526_4_k_cu_3deb13434cuda3std6ranges3__45__cpo4swapE[1];
.global .align 1 .b8 _ZN34_INTERNAL_e8ce4526_4_k_cu_3deb13434cuda3std6ranges3__45__cpo9iter_moveE[1];

.visible .entry _ZN9NeoSolver9CUDAsolveEPN4cuda3std3__47complexIdEES5_S5_S5_S5_P17curandStateXORWOWPdS8_S8_Piiiiii(
	.param .u64 .ptr .align 1 _ZN9NeoSolver9CUDAsolveEPN4cuda3std3__47complexIdEES5_S5_S5_S5_P17curandStateXORWOWPdS8_S8_Piiiiii_param_0,
	.param .u64 .ptr .align 1 _ZN9NeoSolver9CUDAsolveEPN4cuda3std3__47complexIdEES5_S5_S5_S5_P17curandStateXORWOWPdS8_S8_Piiiiii_param_1,
	.param .u64 .ptr .align 1 _ZN9NeoSolver9CUDAsolveEPN4cuda3std3__47complexIdEES5_S5_S5_S5_P17curandStateXORWOWPdS8_S8_Piiiiii_param_2,
	.param .u64 .ptr .align 1 _ZN9NeoSolver9CUDAsolveEPN4cuda3std3__47complexIdEES5_S5_S5_S5_P17curandStateXORWOWPdS8_S8_Piiiiii_param_3,
	.param .u64 .ptr .align 1 _ZN9NeoSolver9CUDAsolveEPN4cuda3std3__47complexIdEES5_S5_S5_S5_P17curandStateXORWOWPdS8_S8_Piiiiii_param_4,
	.param .u64 .ptr .align 1 _ZN9NeoSolver9CUDAsolveEPN4cuda3std3__47complexIdEES5_S5_S5_S5_P17curandStateXORWOWPdS8_S8_Piiiiii_param_5,
	.param .u64 .ptr .align 1 _ZN9NeoSolver9CUDAsolveEPN4cuda3std3__47complexIdEES5_S5_S5_S5_P17curandStateXORWOWPdS8_S8_Piiiiii_param_6,
	.param .u64 .ptr .align 1 _ZN9NeoSolver9CUDAsolveEPN4cuda3std3__47complexIdEES5_S5_S5_S5_P17curandStateXORWOWPdS8_S8_Piiiiii_param_7,
	.param .u64 .ptr .align 1 _ZN9NeoSolver9CUDAsolveEPN4cuda3std3__47complexIdEES5_S5_S5_S5_P17curandStateXORWOWPdS8_S8_Piiiiii_param_8,
	.param .u64 .ptr .align 1 _ZN9NeoSolver9CUDAsolveEPN4cuda3std3__47complexIdEES5_S5_S5_S5_P17curandStateXORWOWPdS8_S8_Piiiiii_param_9,
	.param .u32 _ZN9NeoSolver9CUDAsolveEPN4cuda3std3__47complexIdEES5_S5_S5_S5_P17curandStateXORWOWPdS8_S8_Piiiiii_param_10,
	.param .u32 _ZN9NeoSolver9CUDAsolveEPN4cuda3std3__47complexIdEES5_S5_S5_S5_P17curandStateXORWOWPdS8_S8_Piiiiii_param_11,
	.param .u32 _ZN9NeoSolver9CUDAsolveEPN4cuda3std3__47complexIdEES5_S5_S5_S5_P17curandStateXORWOWPdS8_S8_Piiiiii_param_12,
	.param .u32 _ZN9NeoSolver9CUDAsolveEPN4cuda3std3__47complexIdEES5_S5_S5_S5_P17curandStateXORWOWPdS8_S8_Piiiiii_param_13,
	.param .u32 _ZN9NeoSolver9CUDAsolveEPN4cuda3std3__47complexIdEES5_S5_S5_S5_P17curandStateXORWOWPdS8_S8_Piiiiii_param_14
)
{
	.reg .pred 	%p<212>;
	.reg .b32 	%r<163>;
	.reg .b64 	%rd<79>;
	.reg .b64 	%fd<613>;

	ld.param.u64 	%rd18, [_ZN9NeoSolver9CUDAsolveEPN4cuda3std3__47complexIdEES5_S5_S5_S5_P17curandStateXORWOWPdS8_S8_Piiiiii_param_0];
	ld.param.u64 	%rd19, [_ZN9NeoSolver9CUDAsolveEPN4cuda3std3__47complexIdEES5_S5_S5_S5_P17curandStateXORWOWPdS8_S8_Piiiiii_param_1];
	ld.param.u64 	%rd23, [_ZN9NeoSolver9CUDAsolveEPN4cuda3std3__47complexIdEES5_S5_S5_S5_P17curandStateXORWOWPdS8_S8_Piiiiii_param_2];
	ld.param.u64 	%rd24, [_ZN9NeoSolver9CUDAsolveEPN4cuda3std3__47complexIdEES5_S5_S5_S5_P17curandStateXORWOWPdS8_S8_Piiiiii_param_3];
	ld.param.u64 	%rd20, [_ZN9NeoSolver9CUDAsolveEPN4cuda3std3__47complexIdEES5_S5_S5_S5_P17curandStateXORWOWPdS8_S8_Piiiiii_param_4];
	ld.param.u64 	%rd25, [_ZN9NeoSolver9CUDAsolveEPN4cuda3std3__47complexIdEES5_S5_S5_S5_P17curandStateXORWOWPdS8_S8_Piiiiii_param_5];
	ld.param.u64 	%rd21, [_ZN9NeoSolver9CUDAsolveEPN4cuda3std3__47complexIdEES5_S5_S5_S5_P17curandStateXORWOWPdS8_S8_Piiiiii_param_6];
	ld.param.u64 	%rd26, [_ZN9NeoSolver9CUDAsolveEPN4cuda3std3__47complexIdEES5_S5_S5_S5_P17curandStateXORWOWPdS8_S8_Piiiiii_param_7];
	ld.param.u64 	%rd27, [_ZN9NeoSolver9CUDAsolveEPN4cuda3std3__47complexIdEES5_S5_S5_S5_P17curandStateXORWOWPdS8_S8_Piiiiii_param_8];
	ld.param.u64 	%rd22, [_ZN9NeoSolver9CUDAsolveEPN4cuda3std3__47complexIdEES5_S5_S5_S5_P17curandStateXORWOWPdS8_S8_Piiiiii_param_9];
	ld.param.u32 	%r52, [_ZN9NeoSolver9CUDAsolveEPN4cuda3std3__47complexIdEES5_S5_S5_S5_P17curandStateXORWOWPdS8_S8_Piiiiii_param_10];
	ld.param.u32 	%r53, [_ZN9NeoSolver9CUDAsolveEPN4cuda3std3__47complexIdEES5_S5_S5_S5_P17curandStateXORWOWPdS8_S8_Piiiiii_param_11];
	ld.param.u32 	%r54, [_ZN9NeoSolver9CUDAsolveEPN4cuda3std3__47complexIdEES5_S5_S5_S5_P17curandStateXORWOWPdS8_S8_Piiiiii_param_12];
	ld.param.u32 	%r55, [_ZN9NeoSolver9CUDAsolveEPN4cuda3std3__47complexIdEES5_S5_S5_S5_P17curandStateXORWOWPdS8_S8_Piiiiii_param_13];
	ld.param.u32 	%r56, [_ZN9NeoSolver9CUDAsolveEPN4cuda3std3__47complexIdEES5_S5_S5_S5_P17curandStateXORWOWPdS8_S8_Piiiiii_param_14];
	cvta.to.global.u64 	%rd1, %rd24;
	cvta.to.global.u64 	%rd2, %rd27;
	cvta.to.global.u64 	%rd3, %rd26;
	cvta.to.global.u64 	%rd4, %rd23;
	cvta.to.global.u64 	%rd28, %rd25;
	mov.u32 	%r57, %ctaid.x;
	mov.u32 	%r58, %ntid.x;
	mov.u32 	%r59, %tid.x;
	mad.lo.s32 	%r1, %r57, %r58, %r59;
	mov.u32 	%r2, %tid.y;
	setp.ge.s32 	%p9, %r1, %r56;
	setp.ne.s32 	%p10, %r2, 0;
	mul.wide.s32 	%rd29, %r1, 48;
	add.s64 	%rd5, %rd28, %rd29;
	or.pred  	%p11, %p10, %p9;
	@%p11 bra 	$L__BB0_2;
	xor.b32  	%r60, %r1, -1429050551;
	mul.lo.s32 	%r61, %r60, 1099087573;
	setp.gt.s32 	%p12, %r1, -1;
	selp.b32 	%r62, -644748465, -1947113066, %p12;
	add.s32 	%r63, %r62, %r61;
	add.s32 	%r64, %r63, 6615241;
	add.s32 	%r65, %r61, 123456789;
	st.global.v2.u32 	[%rd5], {%r64, %r65};
	xor.b32  	%r66, %r61, 362436069;
	add.s32 	%r67, %r62, 521288629;
	st.global.v2.u32 	[%rd5+8], {%r66, %r67};
	xor.b32  	%r68, %r62, 88675123;
	add.s32 	%r69, %r61, 5783321;
	st.global.v2.u32 	[%rd5+16], {%r68, %r69};
	mov.b32 	%r70, 0;
	st.global.v2.u32 	[%rd5+24], {%r70, %r70};
	st.global.u32 	[%rd5+32], %r70;
	mov.b64 	%rd30, 0;
	st.global.u64 	[%rd5+40], %rd30;
$L__BB0_2:
	ld.param.u32 	%r144, [_ZN9NeoSolver9CUDAsolveEPN4cuda3std3__47complexIdEES5_S5_S5_S5_P17curandStateXORWOWPdS8_S8_Piiiiii_param_14];
	setp.lt.s32 	%p13, %r1, %r144;
	setp.lt.s32 	%p14, %r2, %r52;
	and.pred  	%p1, %p14, %p13;
	mad.lo.s32 	%r3, %r1, %r54, %r1;
	add.s32 	%r71, %r3, %r54;
	mul.lo.s32 	%r4, %r71, %r52;
	add.s32 	%r72, %r4, %r2;
	mul.wide.s32 	%rd31, %r72, 16;
	add.s64 	%rd6, %rd4, %rd31;
	not.pred 	%p15, %p1;
	@%p15 bra 	$L__BB0_4;
	cvta.to.global.u64 	%rd32, %rd19;
	mul.wide.u32 	%rd33, %r2, 16;
	add.s64 	%rd34, %rd32, %rd33;
	ld.global.v2.f64 	{%fd245, %fd246}, [%rd34];
	st.global.v2.f64 	[%rd6], {%fd245, %fd246};
$L__BB0_4:
	bar.sync 	0;
	setp.lt.s32 	%p16, %r53, 1;
	@%p16 bra 	$L__BB0_132;
	ld.param.u32 	%r145, [_ZN9NeoSolver9CUDAsolveEPN4cuda3std3__47complexIdEES5_S5_S5_S5_P17curandStateXORWOWPdS8_S8_Piiiiii_param_14];
	setp.lt.s32 	%p17, %r1, %r145;
	setp.lt.s32 	%p18, %r2, %r54;
	and.pred  	%p2, %p18, %p17;
	add.s32 	%r74, %r3, %r2;
	mul.lo.s32 	%r5, %r74, %r52;
	mul.lo.s32 	%r6, %r54, %r1;
	add.s32 	%r75, %r6, %r2;
	mul.wide.s32 	%rd35, %r75, 8;
	add.s64 	%rd7, %rd3, %rd35;
	add.s32 	%r76, %r54, %r6;
	add.s32 	%r77, %r76, -1;
	mul.wide.s32 	%rd36, %r77, 8;
	add.s64 	%rd8, %rd2, %rd36;
	cvta.to.global.u64 	%rd37, %rd22;
	mul.wide.s32 	%rd38, %r1, 4;
	add.s64 	%rd9, %rd37, %rd38;
	mul.lo.s32 	%r7, %r3, %r52;
	mul.lo.s32 	%r8, %r55, %r1;
	setp.lt.s32 	%p19, %r2, %r55;
	and.pred  	%p3, %p19, %p17;
	add.s32 	%r78, %r8, %r2;
	mul.lo.s32 	%r9, %r78, %r52;
	cvt.rn.f64.s32 	%fd1, %r145;
	add.s32 	%r79, %r2, 1;
	mad.lo.s32 	%r10, %r2, %r53, %r79;
	and.b32  	%r11, %r79, 15;
	and.b32  	%r12, %r79, 7;
	and.b32  	%r13, %r52, 3;
	and.b32  	%r14, %r52, 2147483644;
	and.b32  	%r15, %r79, 3;
	and.b32  	%r16, %r52, 1;
	and.b32  	%r17, %r52, 2147483646;
	neg.s32 	%r18, %r52;
	cvta.to.global.u64 	%rd10, %rd21;
	cvta.to.global.u64 	%rd11, %rd20;
	cvta.to.global.u64 	%rd12, %rd18;
	mov.b32 	%r147, 0;
	not.pred 	%p120, %p3;
$L__BB0_6:
	setp.lt.s32 	%p20, %r54, 1;
	or.pred  	%p22, %p15, %p20;
	@%p22 bra 	$L__BB0_22;
	mov.b32 	%r148, 0;
$L__BB0_8:
	mad.lo.s32 	%r21, %r148, %r52, %r2;
	mul.lo.s32 	%r149, %r21, %r52;
	mov.f64 	%fd529, 0d0000000000000000;
	mov.u32 	%r150, %r4;
	mov.u32 	%r151, %r18;
	mov.f64 	%fd530, %fd529;
$L__BB0_9:
	mul.wide.s32 	%rd39, %r150, 16;
	add.s64 	%rd40, %rd4, %rd39;
	mul.wide.s32 	%rd41, %r149, 16;
	add.s64 	%rd42, %rd12, %rd41;
	ld.global.v2.f64 	{%fd537, %fd538}, [%rd42];
	ld.global.v2.f64 	{%fd539, %fd540}, [%rd40];
	mul.f64 	%fd8, %fd537, %fd539;
	mul.f64 	%fd9, %fd538, %fd540;
	mul.f64 	%fd10, %fd537, %fd540;
	mul.f64 	%fd11, %fd538, %fd539;
	sub.f64 	%fd542, %fd8, %fd9;
	add.f64 	%fd541, %fd11, %fd10;
	setp.num.f64 	%p23, %fd542, %fd542;
	setp.num.f64 	%p24, %fd541, %fd541;
	or.pred  	%p25, %p23, %p24;
	@%p25 bra 	$L__BB0_20;
	abs.f64 	%fd249, %fd537;
	setp.eq.f64 	%p26, %fd249, 0d7FF0000000000000;
	mov.f64 	%fd531, 0d3FF0000000000000;
	@%p26 bra 	$L__BB0_12;
	abs.f64 	%fd251, %fd538;
	setp.neu.f64 	%p28, %fd251, 0d7FF0000000000000;
	mov.f64 	%fd531, 0d0000000000000000;
	mov.pred 	%p207, -1;
	@%p28 bra 	$L__BB0_13;
$L__BB0_12:
	copysign.f64 	%fd537, %fd537, %fd531;
	abs.f64 	%fd252, %fd538;
	setp.neu.f64 	%p30, %fd252, 0d7FF0000000000000;
	selp.f64 	%fd253, 0d0000000000000000, 0d3FF0000000000000, %p30;
	copysign.f64 	%fd538, %fd538, %fd253;
	setp.num.f64 	%p31, %fd539, %fd539;
	mov.f64 	%fd254, 0d0000000000000000;
	copysign.f64 	%fd255, %fd539, %fd254;
	selp.f64 	%fd539, %fd539, %fd255, %p31;
	setp.num.f64 	%p32, %fd540, %fd540;
	copysign.f64 	%fd256, %fd540, %fd254;
	selp.f64 	%fd540, %fd540, %fd256, %p32;
	mov.pred 	%p207, 0;
$L__BB0_13:
	abs.f64 	%fd258, %fd539;
	setp.eq.f64 	%p33, %fd258, 0d7FF0000000000000;
	mov.f64 	%fd536, 0d3FF0000000000000;
	@%p33 bra 	$L__BB0_15;
	abs.f64 	%fd260, %fd540;
	setp.neu.f64 	%p34, %fd260, 0d7FF0000000000000;
	mov.f64 	%fd536, 0d0000000000000000;
	@%p34 bra 	$L__BB0_16;
$L__BB0_15:
	copysign.f64 	%fd539, %fd539, %fd536;
	abs.f64 	%fd261, %fd540;
	setp.neu.f64 	%p35, %fd261, 0d7FF0000000000000;
	selp.f64 	%fd262, 0d0000000000000000, 0d3FF0000000000000, %p35;
	copysign.f64 	%fd540, %fd540, %fd262;
	setp.num.f64 	%p36, %fd537, %fd537;
	mov.f64 	%fd263, 0d0000000000000000;
	copysign.f64 	%fd264, %fd537, %fd263;
	selp.f64 	%fd537, %fd537, %fd264, %p36;
	setp.num.f64 	%p37, %fd538, %fd538;
	copysign.f64 	%fd265, %fd538, %fd263;
	selp.f64 	%fd538, %fd538, %fd265, %p37;
	bra.uni 	$L__BB0_19;
$L__BB0_16:
	not.pred 	%p38, %p207;
	@%p38 bra 	$L__BB0_19;
	abs.f64 	%fd266, %fd8;
	setp.neu.f64 	%p39, %fd266, 0d7FF0000000000000;
	abs.f64 	%fd267, %fd9;
	setp.neu.f64 	%p40, %fd267, 0d7FF0000000000000;
	and.pred  	%p41, %p39, %p40;
	abs.f64 	%fd268, %fd10;
	setp.neu.f64 	%p42, %fd268, 0d7FF0000000000000;
	and.pred  	%p43, %p42, %p41;
	abs.f64 	%fd269, %fd11;
	setp.neu.f64 	%p44, %fd269, 0d7FF0000000000000;
	and.pred  	%p45, %p44, %p43;
	@%p45 bra 	$L__BB0_20;
	setp.num.f64 	%p46, %fd537, %fd537;
	mov.f64 	%fd270, 0d0000000000000000;
	copysign.f64 	%fd271, %fd537, %fd270;
	selp.f64 	%fd537, %fd537, %fd271, %p46;
	setp.num.f64 	%p47, %fd538, %fd538;
	copysign.f64 	%fd272, %fd538, %fd270;
	selp.f64 	%fd538, %fd538, %fd272, %p47;
	setp.num.f64 	%p48, %fd539, %fd539;
	copysign.f64 	%fd273, %fd539, %fd270;
	selp.f64 	%fd539, %fd539, %fd273, %p48;
	setp.num.f64 	%p49, %fd540, %fd540;
	copysign.f64 	%fd274, %fd540, %fd270;
	selp.f64 	%fd540, %fd540, %fd274, %p49;
$L__BB0_19:
	mul.f64 	%fd275, %fd537, %fd539;
	mul.f64 	%fd276, %fd538, %fd540;
	mul.f64 	%fd277, %fd537, %fd540;
	sub.f64 	%fd278, %fd275, %fd276;
	mul.f64 	%fd542, %fd278, 0d7FF0000000000000;
	fma.rn.f64 	%fd279, %fd538, %fd539, %fd277;
	mul.f64 	%fd541, %fd279, 0d7FF0000000000000;
$L__BB0_20:
	add.f64 	%fd529, %fd529, %fd542;
	add.f64 	%fd530, %fd530, %fd541;
	add.s32 	%r151, %r151, 1;
	setp.ne.s32 	%p50, %r151, 0;
	add.s32 	%r150, %r150, 1;
	add.s32 	%r149, %r149, 1;
	@%p50 bra 	$L__BB0_9;
	add.s32 	%r81, %r21, %r7;
	mul.wide.s32 	%rd43, %r81, 16;
	add.s64 	%rd44, %rd4, %rd43;
	st.global.v2.f64 	[%rd44], {%fd529, %fd530};
	add.s32 	%r148, %r148, 1;
	setp.ne.s32 	%p51, %r148, %r54;
	@%p51 bra 	$L__BB0_8;
$L__BB0_22:
	bar.sync 	0;
	not.pred 	%p52, %p2;
	@%p52 bra 	$L__BB0_53;
	setp.lt.s32 	%p53, %r52, 1;
	mov.f64 	%fd553, 0d0000000000000000;
	@%p53 bra 	$L__BB0_52;
	setp.lt.u32 	%p54, %r52, 4;
	mov.f64 	%fd553, 0d0000000000000000;
	mov.b32 	%r153, 0;
	@%p54 bra 	$L__BB0_39;
	mov.f64 	%fd553, 0d0000000000000000;
	mov.b32 	%r152, 0;
$L__BB0_26:
	add.s32 	%r84, %r152, %r5;
	mul.wide.s32 	%rd45, %r84, 16;
	add.s64 	%rd13, %rd4, %rd45;
	ld.global.f64 	%fd43, [%rd13];
	abs.f64 	%fd285, %fd43;
	setp.eq.f64 	%p55, %fd285, 0d7FF0000000000000;
	mov.f64 	%fd544, 0d7FF0000000000000;
	@%p55 bra 	$L__BB0_29;
	ld.global.f64 	%fd44, [%rd13+8];
	abs.f64 	%fd287, %fd44;
	setp.eq.f64 	%p56, %fd287, 0d7FF0000000000000;
	@%p56 bra 	$L__BB0_29;
	mul.f64 	%fd288, %fd44, %fd44;
	fma.rn.f64 	%fd544, %fd43, %fd43, %fd288;
$L__BB0_29:
	add.f64 	%fd47, %fd553, %fd544;
	ld.global.f64 	%fd48, [%rd13+16];
	abs.f64 	%fd290, %fd48;
	setp.eq.f64 	%p57, %fd290, 0d7FF0000000000000;
	mov.f64 	%fd545, 0d7FF0000000000000;
	@%p57 bra 	$L__BB0_32;
	ld.global.f64 	%fd49, [%rd13+24];
	abs.f64 	%fd292, %fd49;
	setp.eq.f64 	%p58, %fd292, 0d7FF0000000000000;
	@%p58 bra 	$L__BB0_32;
	mul.f64 	%fd293, %fd49, %fd49;
	fma.rn.f64 	%fd545, %fd48, %fd48, %fd293;
$L__BB0_32:
	add.f64 	%fd52, %fd47, %fd545;
	ld.global.f64 	%fd53, [%rd13+32];
	abs.f64 	%fd295, %fd53;
	setp.eq.f64 	%p59, %fd295, 0d7FF0000000000000;
	mov.f64 	%fd546, 0d7FF0000000000000;
	@%p59 bra 	$L__BB0_35;
	ld.global.f64 	%fd54, [%rd13+40];
	abs.f64 	%fd297, %fd54;
	setp.eq.f64 	%p60, %fd297, 0d7FF0000000000000;
	@%p60 bra 	$L__BB0_35;
	mul.f64 	%fd298, %fd54, %fd54;
	fma.rn.f64 	%fd546, %fd53, %fd53, %fd298;
$L__BB0_35:
	add.f64 	%fd57, %fd52, %fd546;
	ld.global.f64 	%fd58, [%rd13+48];
	abs.f64 	%fd300, %fd58;
	setp.eq.f64 	%p61, %fd300, 0d7FF0000000000000;
	mov.f64 	%fd547, 0d7FF0000000000000;
	@%p61 bra 	$L__BB0_38;
	ld.global.f64 	%fd59, [%rd13+56];
	abs.f64 	%fd302, %fd59;
	setp.eq.f64 	%p62, %fd302, 0d7FF0000000000000;
	@%p62 bra 	$L__BB0_38;
	mul.f64 	%fd303, %fd59, %fd59;
	fma.rn.f64 	%fd547, %fd58, %fd58, %fd303;
$L__BB0_38:
	add.f64 	%fd553, %fd57, %fd547;
	add.s32 	%r152, %r152, 4;
	setp.ne.s32 	%p63, %r152, %r14;
	mov.u32 	%r153, %r14;
	@%p63 bra 	$L__BB0_26;
$L__BB0_39:
	setp.eq.s32 	%p64, %r13, 0;
	mov.f64 	%fd550, 0d7FF0000000000000;
	@%p64 bra 	$L__BB0_52;
	add.s32 	%r85, %r153, %r5;
	mul.wide.s32 	%rd46, %r85, 16;
	add.s64 	%rd14, %rd4, %rd46;
	ld.global.f64 	%fd65, [%rd14];
	abs.f64 	%fd305, %fd65;
	setp.eq.f64 	%p65, %fd305, 0d7FF0000000000000;
	@%p65 bra 	$L__BB0_43;
	ld.global.f64 	%fd66, [%rd14+8];
	abs.f64 	%fd307, %fd66;
	setp.eq.f64 	%p66, %fd307, 0d7FF0000000000000;
	@%p66 bra 	$L__BB0_43;
	mul.f64 	%fd308, %fd66, %fd66;
	fma.rn.f64 	%fd550, %fd65, %fd65, %fd308;
$L__BB0_43:
	setp.eq.s32 	%p67, %r13, 1;
	add.f64 	%fd553, %fd553, %fd550;
	mov.f64 	%fd551, 0d7FF0000000000000;
	@%p67 bra 	$L__BB0_52;
	ld.global.f64 	%fd70, [%rd14+16];
	abs.f64 	%fd310, %fd70;
	setp.eq.f64 	%p68, %fd310, 0d7FF0000000000000;
	@%p68 bra 	$L__BB0_47;
	ld.global.f64 	%fd71, [%rd14+24];
	abs.f64 	%fd312, %fd71;
	setp.eq.f64 	%p69, %fd312, 0d7FF0000000000000;
	@%p69 bra 	$L__BB0_47;
	mul.f64 	%fd313, %fd71, %fd71;
	fma.rn.f64 	%fd551, %fd70, %fd70, %fd313;
$L__BB0_47:
	setp.eq.s32 	%p70, %r13, 2;
	add.f64 	%fd553, %fd553, %fd551;
	mov.f64 	%fd552, 0d7FF0000000000000;
	@%p70 bra 	$L__BB0_52;
	ld.global.f64 	%fd75, [%rd14+32];
	abs.f64 	%fd315, %fd75;
	setp.eq.f64 	%p71, %fd315, 0d7FF0000000000000;
	@%p71 bra 	$L__BB0_51;
	ld.global.f64 	%fd76, [%rd14+40];
	abs.f64 	%fd317, %fd76;
	setp.eq.f64 	%p72, %fd317, 0d7FF0000000000000;
	@%p72 bra 	$L__BB0_51;
	mul.f64 	%fd318, %fd76, %fd76;
	fma.rn.f64 	%fd552, %fd75, %fd75, %fd318;
$L__BB0_51:
	add.f64 	%fd553, %fd553, %fd552;
$L__BB0_52:
	st.global.f64 	[%rd7], %fd553;
$L__BB0_53:
	bar.sync 	0;
	@%p52 bra 	$L__BB0_68;
	setp.lt.u32 	%p74, %r2, 15;
	mov.f64 	%fd561, 0d0000000000000000;
	mov.b32 	%r156, 0;
	@%p74 bra 	$L__BB0_57;
	mov.f64 	%fd561, 0d0000000000000000;
	mov.b32 	%r154, 0;
$L__BB0_56:
	.pragma "nounroll";
	add.s32 	%r88, %r154, %r6;
	mul.wide.s32 	%rd47, %r88, 8;
	add.s64 	%rd48, %rd3, %rd47;
	ld.global.f64 	%fd322, [%rd48];
	add.f64 	%fd323, %fd561, %fd322;
	ld.global.f64 	%fd324, [%rd48+8];
	add.f64 	%fd325, %fd323, %fd324;
	ld.global.f64 	%fd326, [%rd48+16];
	add.f64 	%fd327, %fd325, %fd326;
	ld.global.f64 	%fd328, [%rd48+24];
	add.f64 	%fd329, %fd327, %fd328;
	ld.global.f64 	%fd330, [%rd48+32];
	add.f64 	%fd331, %fd329, %fd330;
	ld.global.f64 	%fd332, [%rd48+40];
	add.f64 	%fd333, %fd331, %fd332;
	ld.global.f64 	%fd334, [%rd48+48];
	add.f64 	%fd335, %fd333, %fd334;
	ld.global.f64 	%fd336, [%rd48+56];
	add.f64 	%fd337, %fd335, %fd336;
	ld.global.f64 	%fd338, [%rd48+64];
	add.f64 	%fd339, %fd337, %fd338;
	ld.global.f64 	%fd340, [%rd48+72];
	add.f64 	%fd341, %fd339, %fd340;
	ld.global.f64 	%fd342, [%rd48+80];
	add.f64 	%fd343, %fd341, %fd342;
	ld.global.f64 	%fd344, [%rd48+88];
	add.f64 	%fd345, %fd343, %fd344;
	ld.global.f64 	%fd346, [%rd48+96];
	add.f64 	%fd347, %fd345, %fd346;
	ld.global.f64 	%fd348, [%rd48+104];
	add.f64 	%fd349, %fd347, %fd348;
	ld.global.f64 	%fd350, [%rd48+112];
	add.f64 	%fd351, %fd349, %fd350;
	ld.global.f64 	%fd352, [%rd48+120];
	add.f64 	%fd561, %fd351, %fd352;
	add.s32 	%r154, %r154, 16;
	add.s32 	%r89, %r2, 1;
	and.b32  	%r156, %r89, 2032;
	setp.ne.s32 	%p75, %r154, %r156;
	@%p75 bra 	$L__BB0_56;
$L__BB0_57:
	setp.eq.s32 	%p76, %r11, 0;
	@%p76 bra 	$L__BB0_67;
	add.s32 	%r90, %r11, -1;
	setp.lt.u32 	%p77, %r90, 7;
	@%p77 bra 	$L__BB0_60;
	add.s32 	%r91, %r156, %r6;
	mul.wide.s32 	%rd49, %r91, 8;
	add.s64 	%rd50, %rd3, %rd49;
	ld.global.f64 	%fd354, [%rd50];
	add.f64 	%fd355, %fd561, %fd354;
	ld.global.f64 	%fd356, [%rd50+8];
	add.f64 	%fd357, %fd355, %fd356;
	ld.global.f64 	%fd358, [%rd50+16];
	add.f64 	%fd359, %fd357, %fd358;
	ld.global.f64 	%fd360, [%rd50+24];
	add.f64 	%fd361, %fd359, %fd360;
	ld.global.f64 	%fd362, [%rd50+32];
	add.f64 	%fd363, %fd361, %fd362;
	ld.global.f64 	%fd364, [%rd50+40];
	add.f64 	%fd365, %fd363, %fd364;
	ld.global.f64 	%fd366, [%rd50+48];
	add.f64 	%fd367, %fd365, %fd366;
	ld.global.f64 	%fd368, [%rd50+56];
	add.f64 	%fd561, %fd367, %fd368;
	add.s32 	%r156, %r156, 8;
$L__BB0_60:
	setp.eq.s32 	%p78, %r12, 0;
	@%p78 bra 	$L__BB0_67;
	add.s32 	%r92, %r12, -1;
	setp.lt.u32 	%p79, %r92, 3;
	@%p79 bra 	$L__BB0_63;
	add.s32 	%r93, %r156, %r6;
	mul.wide.s32 	%rd51, %r93, 8;
	add.s64 	%rd52, %rd3, %rd51;
	ld.global.f64 	%fd370, [%rd52];
	add.f64 	%fd371, %fd561, %fd370;
	ld.global.f64 	%fd372, [%rd52+8];
	add.f64 	%fd373, %fd371, %fd372;
	ld.global.f64 	%fd374, [%rd52+16];
	add.f64 	%fd375, %fd373, %fd374;
	ld.global.f64 	%fd376, [%rd52+24];
	add.f64 	%fd561, %fd375, %fd376;
	add.s32 	%r156, %r156, 4;
$L__BB0_63:
	setp.eq.s32 	%p80, %r15, 0;
	@%p80 bra 	$L__BB0_67;
	setp.eq.s32 	%p81, %r15, 1;
	add.s32 	%r94, %r156, %r6;
	mul.wide.s32 	%rd53, %r94, 8;
	add.s64 	%rd15, %rd3, %rd53;
	ld.global.f64 	%fd377, [%rd15];
	add.f64 	%fd561, %fd561, %fd377;
	@%p81 bra 	$L__BB0_67;
	setp.eq.s32 	%p82, %r15, 2;
	ld.global.f64 	%fd378, [%rd15+8];
	add.f64 	%fd561, %fd561, %fd378;
	@%p82 bra 	$L__BB0_67;
	ld.global.f64 	%fd379, [%rd15+16];
	add.f64 	%fd561, %fd561, %fd379;
$L__BB0_67:
	add.s32 	%r95, %r6, %r2;
	mul.wide.s32 	%rd54, %r95, 8;
	add.s64 	%rd55, %rd2, %rd54;
	st.global.f64 	[%rd55], %fd561;
$L__BB0_68:
	ld.param.u32 	%r146, [_ZN9NeoSolver9CUDAsolveEPN4cuda3std3__47complexIdEES5_S5_S5_S5_P17curandStateXORWOWPdS8_S8_Piiiiii_param_14];
	bar.sync 	0;
	setp.ne.s32 	%p83, %r2, 0;
	mov.u32 	%r96, %ctaid.x;
	mov.u32 	%r97, %ntid.x;
	mov.u32 	%r98, %tid.x;
	mad.lo.s32 	%r99, %r96, %r97, %r98;
	setp.ge.s32 	%p84, %r99, %r146;
	or.pred  	%p85, %p83, %p84;
	@%p85 bra 	$L__BB0_72;
	ld.global.v2.u32 	{%r101, %r102}, [%rd5];
	shr.u32 	%r103, %r102, 2;
	xor.b32  	%r104, %r103, %r102;
	ld.global.v2.u32 	{%r105, %r106}, [%rd5+8];
	ld.global.v2.u32 	{%r107, %r108}, [%rd5+16];
	shl.b32 	%r109, %r108, 4;
	shl.b32 	%r110, %r104, 1;
	xor.b32  	%r111, %r110, %r109;
	xor.b32  	%r112, %r111, %r104;
	xor.b32  	%r113, %r112, %r108;
	add.s32 	%r114, %r101, %r113;
	add.s32 	%r115, %r114, 362437;
	shr.u32 	%r116, %r105, 2;
	xor.b32  	%r117, %r116, %r105;
	st.global.v2.u32 	[%rd5+8], {%r107, %r108};
	shl.b32 	%r118, %r113, 4;
	shl.b32 	%r119, %r117, 1;
	xor.b32  	%r120, %r119, %r118;
	xor.b32  	%r121, %r120, %r117;
	xor.b32  	%r122, %r121, %r113;
	st.global.v2.u32 	[%rd5+16], {%r113, %r122};
	add.s32 	%r123, %r101, 724874;
	st.global.v2.u32 	[%rd5], {%r123, %r106};
	add.s32 	%r124, %r122, %r123;
	cvt.u64.u32 	%rd56, %r115;
	mul.wide.u32 	%rd57, %r124, 2097152;
	xor.b64  	%rd58, %rd57, %rd56;
	cvt.rn.f64.u64 	%fd380, %rd58;
	fma.rn.f64 	%fd381, %fd380, 0d3CA0000000000000, 0d3C90000000000000;
	ld.global.f64 	%fd382, [%rd8];
	mul.f64 	%fd95, %fd382, %fd381;
	mov.b32 	%r158, 0;
$L__BB0_70:
	mov.u32 	%r41, %r158;
	add.s32 	%r125, %r41, %r6;
	mul.wide.s32 	%rd59, %r125, 8;
	add.s64 	%rd60, %rd2, %rd59;
	ld.global.f64 	%fd383, [%rd60];
	setp.gt.f64 	%p86, %fd95, %fd383;
	add.s32 	%r158, %r41, 1;
	@%p86 bra 	$L__BB0_70;
	st.global.u32 	[%rd9], %r41;
$L__BB0_72:
	bar.sync 	0;
	@%p15 bra 	$L__BB0_74;
	ld.global.u32 	%r126, [%rd9];
	add.s32 	%r127, %r7, %r2;
	mad.lo.s32 	%r128, %r126, %r52, %r127;
	mul.wide.s32 	%rd61, %r128, 16;
	add.s64 	%rd62, %rd4, %rd61;
	add.s32 	%r129, %r126, %r6;
	mul.wide.s32 	%rd63, %r129, 8;
	add.s64 	%rd64, %rd3, %rd63;
	ld.global.f64 	%fd384, [%rd64];
	sqrt.rn.f64 	%fd385, %fd384;
	ld.global.v2.f64 	{%fd386, %fd387}, [%rd62];
	div.rn.f64 	%fd388, %fd386, %fd385;
	div.rn.f64 	%fd389, %fd387, %fd385;
	st.global.v2.f64 	[%rd6], {%fd388, %fd389};
$L__BB0_74:
	bar.sync 	0;
	setp.lt.s32 	%p88, %r55, 1;
	or.pred  	%p90, %p15, %p88;
	@%p90 bra 	$L__BB0_90;
	mov.b32 	%r159, 0;
$L__BB0_76:
	mad.lo.s32 	%r132, %r159, %r52, %r2;
	mul.lo.s32 	%r44, %r132, %r52;
	mov.f64 	%fd562, 0d0000000000000000;
	mov.b32 	%r160, 0;
	mov.f64 	%fd563, %fd562;
$L__BB0_77:
	add.s32 	%r133, %r160, %r44;
	mul.wide.s32 	%rd65, %r133, 16;
	add.s64 	%rd66, %rd11, %rd65;
	add.s32 	%r134, %r160, %r4;
	mul.wide.s32 	%rd67, %r134, 16;
	add.s64 	%rd68, %rd4, %rd67;
	ld.global.v2.f64 	{%fd570, %fd571}, [%rd66];
	ld.global.v2.f64 	{%fd572, %fd573}, [%rd68];
	mul.f64 	%fd102, %fd570, %fd572;
	mul.f64 	%fd103, %fd571, %fd573;
	mul.f64 	%fd104, %fd570, %fd573;
	mul.f64 	%fd105, %fd571, %fd572;
	sub.f64 	%fd574, %fd102, %fd103;
	add.f64 	%fd575, %fd105, %fd104;
	setp.num.f64 	%p91, %fd574, %fd574;
	setp.num.f64 	%p92, %fd575, %fd575;
	or.pred  	%p93, %p91, %p92;
	@%p93 bra 	$L__BB0_88;
	abs.f64 	%fd392, %fd570;
	setp.eq.f64 	%p94, %fd392, 0d7FF0000000000000;
	mov.f64 	%fd564, 0d3FF0000000000000;
	@%p94 bra 	$L__BB0_80;
	abs.f64 	%fd394, %fd571;
	setp.neu.f64 	%p96, %fd394, 0d7FF0000000000000;
	mov.f64 	%fd564, 0d0000000000000000;
	mov.pred 	%p208, -1;
	@%p96 bra 	$L__BB0_81;
$L__BB0_80:
	copysign.f64 	%fd570, %fd570, %fd564;
	abs.f64 	%fd395, %fd571;
	setp.neu.f64 	%p98, %fd395, 0d7FF0000000000000;
	selp.f64 	%fd396, 0d0000000000000000, 0d3FF0000000000000, %p98;
	copysign.f64 	%fd571, %fd571, %fd396;
	setp.num.f64 	%p99, %fd572, %fd572;
	mov.f64 	%fd397, 0d0000000000000000;
	copysign.f64 	%fd398, %fd572, %fd397;
	selp.f64 	%fd572, %fd572, %fd398, %p99;
	setp.num.f64 	%p100, %fd573, %fd573;
	copysign.f64 	%fd399, %fd573, %fd397;
	selp.f64 	%fd573, %fd573, %fd399, %p100;
	mov.pred 	%p208, 0;
$L__BB0_81:
	abs.f64 	%fd401, %fd572;
	setp.eq.f64 	%p101, %fd401, 0d7FF0000000000000;
	mov.f64 	%fd569, 0d3FF0000000000000;
	@%p101 bra 	$L__BB0_83;
	abs.f64 	%fd403, %fd573;
	setp.neu.f64 	%p102, %fd403, 0d7FF0000000000000;
	mov.f64 	%fd569, 0d0000000000000000;
	@%p102 bra 	$L__BB0_84;
$L__BB0_83:
	copysign.f64 	%fd572, %fd572, %fd569;
	abs.f64 	%fd404, %fd573;
	setp.neu.f64 	%p103, %fd404, 0d7FF0000000000000;
	selp.f64 	%fd405, 0d0000000000000000, 0d3FF0000000000000, %p103;
	copysign.f64 	%fd573, %fd573, %fd405;
	setp.num.f64 	%p104, %fd570, %fd570;
	mov.f64 	%fd406, 0d0000000000000000;
	copysign.f64 	%fd407, %fd570, %fd406;
	selp.f64 	%fd570, %fd570, %fd407, %p104;
	setp.num.f64 	%p105, %fd571, %fd571;
	copysign.f64 	%fd408, %fd571, %fd406;
	selp.f64 	%fd571, %fd571, %fd408, %p105;
	bra.uni 	$L__BB0_87;
$L__BB0_84:
	not.pred 	%p106, %p208;
	@%p106 bra 	$L__BB0_87;
	abs.f64 	%fd409, %fd102;
	setp.neu.f64 	%p107, %fd409, 0d7FF0000000000000;
	abs.f64 	%fd410, %fd103;
	setp.neu.f64 	%p108, %fd410, 0d7FF0000000000000;
	and.pred  	%p109, %p107, %p108;
	abs.f64 	%fd411, %fd104;
	setp.neu.f64 	%p110, %fd411, 0d7FF0000000000000;
	and.pred  	%p111, %p110, %p109;
	abs.f64 	%fd412, %fd105;
	setp.neu.f64 	%p112, %fd412, 0d7FF0000000000000;
	and.pred  	%p113, %p112, %p111;
	@%p113 bra 	$L__BB0_88;
	setp.num.f64 	%p114, %fd570, %fd570;
	mov.f64 	%fd413, 0d0000000000000000;
	copysign.f64 	%fd414, %fd570, %fd413;
	selp.f64 	%fd570, %fd570, %fd414, %p114;
	setp.num.f64 	%p115, %fd571, %fd571;
	copysign.f64 	%fd415, %fd571, %fd413;
	selp.f64 	%fd571, %fd571, %fd415, %p115;
	setp.num.f64 	%p116, %fd572, %fd572;
	copysign.f64 	%fd416, %fd572, %fd413;
	selp.f64 	%fd572, %fd572, %fd416, %p116;
	setp.num.f64 	%p117, %fd573, %fd573;
	copysign.f64 	%fd417, %fd573, %fd413;
	selp.f64 	%fd573, %fd573, %fd417, %p117;
$L__BB0_87:
	mul.f64 	%fd418, %fd570, %fd572;
	mul.f64 	%fd419, %fd571, %fd573;
	mul.f64 	%fd420, %fd570, %fd573;
	sub.f64 	%fd421, %fd418, %fd419;
	mul.f64 	%fd574, %fd421, 0d7FF0000000000000;
	fma.rn.f64 	%fd422, %fd571, %fd572, %fd420;
	mul.f64 	%fd575, %fd422, 0d7FF0000000000000;
$L__BB0_88:
	add.f64 	%fd562, %fd562, %fd574;
	add.f64 	%fd563, %fd563, %fd575;
	add.s32 	%r160, %r160, 1;
	setp.ne.s32 	%p118, %r160, %r52;
	@%p118 bra 	$L__BB0_77;
	add.s32 	%r135, %r159, %r8;
	mad.lo.s32 	%r136, %r135, %r52, %r2;
	mul.wide.s32 	%rd69, %r136, 16;
	add.s64 	%rd70, %rd1, %rd69;
	st.global.v2.f64 	[%rd70], {%fd562, %fd563};
	add.s32 	%r159, %r159, 1;
	setp.ne.s32 	%p119, %r159, %r55;
	@%p119 bra 	$L__BB0_76;
$L__BB0_90:
	bar.sync 	0;
	@%p120 bra 	$L__BB0_131;
	setp.lt.s32 	%p121, %r52, 1;
	mov.f64 	%fd599, 0d0000000000000000;
	@%p121 bra 	$L__BB0_130;
	setp.eq.s32 	%p122, %r52, 1;
	mov.f64 	%fd599, 0d0000000000000000;
	mov.b32 	%r162, 0;
	@%p122 bra 	$L__BB0_117;
	mov.f64 	%fd599, 0d0000000000000000;
	mov.b32 	%r161, 0;
$L__BB0_94:
	add.s32 	%r139, %r161, %r4;
	mul.wide.s32 	%rd71, %r139, 16;
	add.s64 	%rd16, %rd4, %rd71;
	ld.global.v2.f64 	{%fd583, %fd138}, [%rd16];
	neg.f64 	%fd584, %fd138;
	add.s32 	%r140, %r161, %r9;
	mul.wide.s32 	%rd72, %r140, 16;
	add.s64 	%rd17, %rd1, %rd72;
	ld.global.v2.f64 	{%fd585, %fd586}, [%rd17];
	mul.f64 	%fd142, %fd583, %fd585;
	mul.f64 	%fd143, %fd586, %fd584;
	mul.f64 	%fd144, %fd583, %fd586;
	mul.f64 	%fd145, %fd585, %fd584;
	sub.f64 	%fd587, %fd142, %fd143;
	add.f64 	%fd427, %fd145, %fd144;
	setp.num.f64 	%p123, %fd587, %fd587;
	setp.num.f64 	%p124, %fd427, %fd427;
	or.pred  	%p125, %p123, %p124;
	@%p125 bra 	$L__BB0_105;
	abs.f64 	%fd429, %fd583;
	setp.eq.f64 	%p126, %fd429, 0d7FF0000000000000;
	mov.f64 	%fd577, 0d3FF0000000000000;
	@%p126 bra 	$L__BB0_97;
	abs.f64 	%fd431, %fd138;
	setp.neu.f64 	%p128, %fd431, 0d7FF0000000000000;
	mov.f64 	%fd577, 0d0000000000000000;
	mov.pred 	%p209, -1;
	@%p128 bra 	$L__BB0_98;
$L__BB0_97:
	copysign.f64 	%fd583, %fd583, %fd577;
	abs.f64 	%fd432, %fd138;
	setp.neu.f64 	%p130, %fd432, 0d7FF0000000000000;
	selp.f64 	%fd433, 0d0000000000000000, 0d3FF0000000000000, %p130;
	copysign.f64 	%fd584, %fd584, %fd433;
	setp.num.f64 	%p131, %fd585, %fd585;
	mov.f64 	%fd434, 0d0000000000000000;
	copysign.f64 	%fd435, %fd585, %fd434;
	selp.f64 	%fd585, %fd585, %fd435, %p131;
	setp.num.f64 	%p132, %fd586, %fd586;
	copysign.f64 	%fd436, %fd586, %fd434;
	selp.f64 	%fd586, %fd586, %fd436, %p132;
	mov.pred 	%p209, 0;
$L__BB0_98:
	abs.f64 	%fd438, %fd585;
	setp.eq.f64 	%p133, %fd438, 0d7FF0000000000000;
	mov.f64 	%fd582, 0d3FF0000000000000;
	@%p133 bra 	$L__BB0_100;
	abs.f64 	%fd440, %fd586;
	setp.neu.f64 	%p134, %fd440, 0d7FF0000000000000;
	mov.f64 	%fd582, 0d0000000000000000;
	@%p134 bra 	$L__BB0_101;
$L__BB0_100:
	copysign.f64 	%fd585, %fd585, %fd582;
	abs.f64 	%fd441, %fd586;
	setp.neu.f64 	%p135, %fd441, 0d7FF0000000000000;
	selp.f64 	%fd442, 0d0000000000000000, 0d3FF0000000000000, %p135;
	copysign.f64 	%fd586, %fd586, %fd442;
	setp.num.f64 	%p136, %fd583, %fd583;
	mov.f64 	%fd443, 0d0000000000000000;
	copysign.f64 	%fd444, %fd583, %fd443;
	selp.f64 	%fd583, %fd583, %fd444, %p136;
	setp.num.f64 	%p137, %fd584, %fd584;
	copysign.f64 	%fd445, %fd584, %fd443;
	selp.f64 	%fd584, %fd584, %fd445, %p137;
	bra.uni 	$L__BB0_104;
$L__BB0_101:
	not.pred 	%p138, %p209;
	@%p138 bra 	$L__BB0_104;
	abs.f64 	%fd446, %fd142;
	setp.neu.f64 	%p139, %fd446, 0d7FF0000000000000;
	abs.f64 	%fd447, %fd143;
	setp.neu.f64 	%p140, %fd447, 0d7FF0000000000000;
	and.pred  	%p141, %p139, %p140;
	abs.f64 	%fd448, %fd144;
	setp.neu.f64 	%p142, %fd448, 0d7FF0000000000000;
	and.pred  	%p143, %p142, %p141;
	abs.f64 	%fd449, %fd145;
	setp.neu.f64 	%p144, %fd449, 0d7FF0000000000000;
	and.pred  	%p145, %p144, %p143;
	@%p145 bra 	$L__BB0_105;
	setp.num.f64 	%p146, %fd583, %fd583;
	mov.f64 	%fd450, 0d0000000000000000;
	copysign.f64 	%fd451, %fd583, %fd450;
	selp.f64 	%fd583, %fd583, %fd451, %p146;
	setp.num.f64 	%p147, %fd584, %fd584;
	copysign.f64 	%fd452, %fd584, %fd450;
	selp.f64 	%fd584, %fd584, %fd452, %p147;
	setp.num.f64 	%p148, %fd585, %fd585;
	copysign.f64 	%fd453, %fd585, %fd450;
	selp.f64 	%fd585, %fd585, %fd453, %p148;
	setp.num.f64 	%p149, %fd586, %fd586;
	copysign.f64 	%fd454, %fd586, %fd450;
	selp.f64 	%fd586, %fd586, %fd454, %p149;
$L__BB0_104:
	mul.f64 	%fd455, %fd583, %fd585;
	mul.f64 	%fd456, %fd584, %fd586;
	sub.f64 	%fd457, %fd455, %fd456;
	mul.f64 	%fd587, %fd457, 0d7FF0000000000000;
$L__BB0_105:
	add.f64 	%fd171, %fd599, %fd587;
	ld.global.v2.f64 	{%fd594, %fd173}, [%rd16+16];
	neg.f64 	%fd595, %fd173;
	ld.global.v2.f64 	{%fd596, %fd597}, [%rd17+16];
	mul.f64 	%fd177, %fd594, %fd596;
	mul.f64 	%fd178, %fd597, %fd595;
	mul.f64 	%fd179, %fd594, %fd597;
	mul.f64 	%fd180, %fd596, %fd595;
	sub.f64 	%fd598, %fd177, %fd178;
	add.f64 	%fd458, %fd180, %fd179;
	setp.num.f64 	%p150, %fd598, %fd598;
	setp.num.f64 	%p151, %fd458, %fd458;
	or.pred  	%p152, %p150, %p151;
	@%p152 bra 	$L__BB0_116;
	abs.f64 	%fd460, %fd594;
	setp.eq.f64 	%p153, %fd460, 0d7FF0000000000000;
	mov.f64 	%fd588, 0d3FF0000000000000;
	@%p153 bra 	$L__BB0_108;
	abs.f64 	%fd462, %fd173;
	setp.neu.f64 	%p155, %fd462, 0d7FF0000000000000;
	mov.f64 	%fd588, 0d0000000000000000;
	mov.pred 	%p210, -1;
	@%p155 bra 	$L__BB0_109;
$L__BB0_108:
	copysign.f64 	%fd594, %fd594, %fd588;
	abs.f64 	%fd463, %fd173;
	setp.neu.f64 	%p157, %fd463, 0d7FF0000000000000;
	selp.f64 	%fd464, 0d0000000000000000, 0d3FF0000000000000, %p157;
	copysign.f64 	%fd595, %fd595, %fd464;
	setp.num.f64 	%p158, %fd596, %fd596;
	mov.f64 	%fd465, 0d0000000000000000;
	copysign.f64 	%fd466, %fd596, %fd465;
	selp.f64 	%fd596, %fd596, %fd466, %p158;
	setp.num.f64 	%p159, %fd597, %fd597;
	copysign.f64 	%fd467, %fd597, %fd465;
	selp.f64 	%fd597, %fd597, %fd467, %p159;
	mov.pred 	%p210, 0;
$L__BB0_109:
	abs.f64 	%fd469, %fd596;
	setp.eq.f64 	%p160, %fd469, 0d7FF0000000000000;
	mov.f64 	%fd593, 0d3FF0000000000000;
	@%p160 bra 	$L__BB0_111;
	abs.f64 	%fd471, %fd597;
	setp.neu.f64 	%p161, %fd471, 0d7FF0000000000000;
	mov.f64 	%fd593, 0d0000000000000000;
	@%p161 bra 	$L__BB0_112;
$L__BB0_111:
	copysign.f64 	%fd596, %fd596, %fd593;
	abs.f64 	%fd472, %fd597;
	setp.neu.f64 	%p162, %fd472, 0d7FF0000000000000;
	selp.f64 	%fd473, 0d0000000000000000, 0d3FF0000000000000, %p162;
	copysign.f64 	%fd597, %fd597, %fd473;
	setp.num.f64 	%p163, %fd594, %fd594;
	mov.f64 	%fd474, 0d0000000000000000;
	copysign.f64 	%fd475, %fd594, %fd474;
	selp.f64 	%fd594, %fd594, %fd475, %p163;
	setp.num.f64 	%p164, %fd595, %fd595;
	copysign.f64 	%fd476, %fd595, %fd474;
	selp.f64 	%fd595, %fd595, %fd476, %p164;
	bra.uni 	$L__BB0_115;
$L__BB0_112:
	not.pred 	%p165, %p210;
	@%p165 bra 	$L__BB0_115;
	abs.f64 	%fd477, %fd177;
	setp.neu.f64 	%p166, %fd477, 0d7FF0000000000000;
	abs.f64 	%fd478, %fd178;
	setp.neu.f64 	%p167, %fd478, 0d7FF0000000000000;
	and.pred  	%p168, %p166, %p167;
	abs.f64 	%fd479, %fd179;
	setp.neu.f64 	%p169, %fd479, 0d7FF0000000000000;
	and.pred  	%p170, %p169, %p168;
	abs.f64 	%fd480, %fd180;
	setp.neu.f64 	%p171, %fd480, 0d7FF0000000000000;
	and.pred  	%p172, %p171, %p170;
	@%p172 bra 	$L__BB0_116;
	setp.num.f64 	%p173, %fd594, %fd594;
	mov.f64 	%fd481, 0d0000000000000000;
	copysign.f64 	%fd482, %fd594, %fd481;
	selp.f64 	%fd594, %fd594, %fd482, %p173;
	setp.num.f64 	%p174, %fd595, %fd595;
	copysign.f64 	%fd483, %fd595, %fd481;
	selp.f64 	%fd595, %fd595, %fd483, %p174;
	setp.num.f64 	%p175, %fd596, %fd596;
	copysign.f64 	%fd484, %fd596, %fd481;
	selp.f64 	%fd596, %fd596, %fd484, %p175;
	setp.num.f64 	%p176, %fd597, %fd597;
	copysign.f64 	%fd485, %fd597, %fd481;
	selp.f64 	%fd597, %fd597, %fd485, %p176;
$L__BB0_115:
	mul.f64 	%fd486, %fd594, %fd596;
	mul.f64 	%fd487, %fd595, %fd597;
	sub.f64 	%fd488, %fd486, %fd487;
	mul.f64 	%fd598, %fd488, 0d7FF0000000000000;
$L__BB0_116:
	add.f64 	%fd599, %fd171, %fd598;
	add.s32 	%r161, %r161, 2;
	setp.ne.s32 	%p177, %r161, %r17;
	mov.u32 	%r162, %r17;
	@%p177 bra 	$L__BB0_94;
$L__BB0_117:
	setp.eq.s32 	%p178, %r16, 0;
	@%p178 bra 	$L__BB0_130;
	add.s32 	%r141, %r162, %r4;
	mul.wide.s32 	%rd73, %r141, 16;
	add.s64 	%rd74, %rd4, %rd73;
	ld.global.v2.f64 	{%fd607, %fd210}, [%rd74];
	neg.f64 	%fd608, %fd210;
	add.s32 	%r142, %r162, %r9;
	mul.wide.s32 	%rd75, %r142, 16;
	add.s64 	%rd76, %rd1, %rd75;
	ld.global.v2.f64 	{%fd609, %fd610}, [%rd76];
	mul.f64 	%fd214, %fd607, %fd609;
	mul.f64 	%fd215, %fd610, %fd608;
	mul.f64 	%fd216, %fd607, %fd610;
	mul.f64 	%fd217, %fd609, %fd608;
	sub.f64 	%fd611, %fd214, %fd215;
	add.f64 	%fd489, %fd217, %fd216;
	setp.num.f64 	%p179, %fd611, %fd611;
	setp.num.f64 	%p180, %fd489, %fd489;
	or.pred  	%p181, %p179, %p180;
	@%p181 bra 	$L__BB0_129;
	abs.f64 	%fd491, %fd607;
	setp.eq.f64 	%p182, %fd491, 0d7FF0000000000000;
	mov.f64 	%fd601, 0d3FF0000000000000;
	@%p182 bra 	$L__BB0_121;
	abs.f64 	%fd493, %fd210;
	setp.neu.f64 	%p184, %fd493, 0d7FF0000000000000;
	mov.f64 	%fd601, 0d0000000000000000;
	mov.pred 	%p211, -1;
	@%p184 bra 	$L__BB0_122;
$L__BB0_121:
	copysign.f64 	%fd607, %fd607, %fd601;
	abs.f64 	%fd494, %fd210;
	setp.neu.f64 	%p186, %fd494, 0d7FF0000000000000;
	selp.f64 	%fd495, 0d0000000000000000, 0d3FF0000000000000, %p186;
	copysign.f64 	%fd608, %fd608, %fd495;
	setp.num.f64 	%p187, %fd609, %fd609;
	mov.f64 	%fd496, 0d0000000000000000;
	copysign.f64 	%fd497, %fd609, %fd496;
	selp.f64 	%fd609, %fd609, %fd497, %p187;
	setp.num.f64 	%p188, %fd610, %fd610;
	copysign.f64 	%fd498, %fd610, %fd496;
	selp.f64 	%fd610, %fd610, %fd498, %p188;
	mov.pred 	%p211, 0;
$L__BB0_122:
	abs.f64 	%fd500, %fd609;
	setp.eq.f64 	%p189, %fd500, 0d7FF0000000000000;
	mov.f64 	%fd606, 0d3FF0000000000000;
	@%p189 bra 	$L__BB0_124;
	abs.f64 	%fd502, %fd610;
	setp.neu.f64 	%p190, %fd502, 0d7FF0000000000000;
	mov.f64 	%fd606, 0d0000000000000000;
	@%p190 bra 	$L__BB0_125;
$L__BB0_124:
	copysign.f64 	%fd609, %fd609, %fd606;
	abs.f64 	%fd503, %fd610;
	setp.neu.f64 	%p191, %fd503, 0d7FF0000000000000;
	selp.f64 	%fd504, 0d0000000000000000, 0d3FF0000000000000, %p191;
	copysign.f64 	%fd610, %fd610, %fd504;
	setp.num.f64 	%p192, %fd607, %fd607;
	mov.f64 	%fd505, 0d0000000000000000;
	copysign.f64 	%fd506, %fd607, %fd505;
	selp.f64 	%fd607, %fd607, %fd506, %p192;
	setp.num.f64 	%p193, %fd608, %fd608;
	copysign.f64 	%fd507, %fd608, %fd505;
	selp.f64 	%fd608, %fd608, %fd507, %p193;
	bra.uni 	$L__BB0_128;
$L__BB0_125:
	not.pred 	%p194, %p211;
	@%p194 bra 	$L__BB0_128;
	abs.f64 	%fd508, %fd214;
	setp.neu.f64 	%p195, %fd508, 0d7FF0000000000000;
	abs.f64 	%fd509, %fd215;
	setp.neu.f64 	%p196, %fd509, 0d7FF0000000000000;
	and.pred  	%p197, %p195, %p196;
	abs.f64 	%fd510, %fd216;
	setp.neu.f64 	%p198, %fd510, 0d7FF0000000000000;
	and.pred  	%p199, %p198, %p197;
	abs.f64 	%fd511, %fd217;
	setp.neu.f64 	%p200, %fd511, 0d7FF0000000000000;
	and.pred  	%p201, %p200, %p199;
	@%p201 bra 	$L__BB0_129;
	setp.num.f64 	%p202, %fd607, %fd607;
	mov.f64 	%fd512, 0d0000000000000000;
	copysign.f64 	%fd513, %fd607, %fd512;
	selp.f64 	%fd607, %fd607, %fd513, %p202;
	setp.num.f64 	%p203, %fd608, %fd608;
	copysign.f64 	%fd514, %fd608, %fd512;
	selp.f64 	%fd608, %fd608, %fd514, %p203;
	setp.num.f64 	%p204, %fd609, %fd609;
	copysign.f64 	%fd515, %fd609, %fd512;
	selp.f64 	%fd609, %fd609, %fd515, %p204;
	setp.num.f64 	%p205, %fd610, %fd610;
	copysign.f64 	%fd516, %fd610, %fd512;
	selp.f64 	%fd610, %fd610, %fd516, %p205;
$L__BB0_128:
	mul.f64 	%fd517, %fd607, %fd609;
	mul.f64 	%fd518, %fd608, %fd610;
	sub.f64 	%fd519, %fd517, %fd518;
	mul.f64 	%fd611, %fd519, 0d7FF0000000000000;
$L__BB0_129:
	add.f64 	%fd599, %fd599, %fd611;
$L__BB0_130:
	div.rn.f64 	%fd520, %fd599, %fd1;
	add.s32 	%r143, %r10, %r147;
	mul.wide.s32 	%rd77, %r143, 8;
	add.s64 	%rd78, %rd10, %rd77;
	atom.global.add.f64 	%fd521, [%rd78], %fd520;
$L__BB0_131:
	bar.sync 	0;
	add.s32 	%r147, %r147, 1;
	setp.ne.s32 	%p206, %r147, %r53;
	@%p206 bra 	$L__BB0_6;
$L__BB0_132:
	ret;

}


// ===== COMPILED SASS (sm_100) =====

	.target	sm_100

	.elftype	@"ET_EXEC"


//--------------------- .note.nv.tkinfo           --------------------------
	.section	.note.nv.tkinfo,"",@"SHT_NOTE"
	.sectionflags	@"SHF_NOTE_NV_TKINFO"
	.tkinfo
        /*0018*/ 	.word	0x00000002
        /*0030*/ 	.string	""
        /*0030*/ 	.string	"ptxas"
        /*0030*/ 	.string	"Cuda compilation tools, release 13.0, V13.0.88"
        /*0030*/ 	.string	"Build cuda_13.0.r13.0/compiler.36424714_0"
        /*0030*/ 	.string	"-arch sm_100 -m 64 "



//--------------------- .note.nv.cuinfo           --------------------------
	.section	.note.nv.cuinfo,"",@"SHT_NOTE"
	.sectionflags	@"SHF_NOTE_NV_CUINFO"
        /*0018*/ 	.short	0x0002
        /*001a*/ 	.short	0x0064
        /*001c*/ 	.short	0x0082
	.zero		2


//--------------------- .nv.info                  --------------------------
	.section	.nv.info,"",@"SHT_CUDA_INFO"
	.align	4


	//----- nvinfo : EIATTR_REGCOUNT
	.align		4
        /*0000*/ 	.byte	0x04, 0x2f
        /*0002*/ 	.short	(.L_12 - .L_11)
	.align		4
.L_11:
        /*0004*/ 	.word	index@(_ZN9NeoSolver9CUDAsolveEPN4cuda3std3__47complexIdEES5_S5_S5_S5_P17curandStateXORWOWPdS8_S8_Piiiiii)
        /*0008*/ 	.word	0x0000002e


	//----- nvinfo : EIATTR_FRAME_SIZE
	.align		4
.L_12:
        /*000c*/ 	.byte	0x04, 0x11
        /*000e*/ 	.short	(.L_14 - .L_13)
	.align		4
.L_13:
        /*0010*/ 	.word	index@($__internal_1_$__cuda_sm20_dsqrt_rn_f64_mediumpath_v1)
        /*0014*/ 	.word	0x00000000


	//----- nvinfo : EIATTR_FRAME_SIZE
	.align		4
.L_14:
        /*0018*/ 	.byte	0x04, 0x11
        /*001a*/ 	.short	(.L_16 - .L_15)
	.align		4
.L_15:
        /*001c*/ 	.word	index@($__internal_0_$__cuda_sm20_div_rn_f64_full)
        /*0020*/ 	.word	0x00000000


	//----- nvinfo : EIATTR_FRAME_SIZE
	.align		4
.L_16:
        /*0024*/ 	.byte	0x04, 0x11
        /*0026*/ 	.short	(.L_18 - .L_17)
	.align		4
.L_17:
        /*0028*/ 	.word	index@(_ZN9NeoSolver9CUDAsolveEPN4cuda3std3__47complexIdEES5_S5_S5_S5_P17curandStateXORWOWPdS8_S8_Piiiiii)
        /*002c*/ 	.word	0x00000000


	//----- nvinfo : EIATTR_MIN_STACK_SIZE
	.align		4
.L_18:
        /*0030*/ 	.byte	0x04, 0x12
        /*0032*/ 	.short	(.L_20 - .L_19)
	.align		4
.L_19:
        /*0034*/ 	.word	index@(_ZN9NeoSolver9CUDAsolveEPN4cuda3std3__47complexIdEES5_S5_S5_S5_P17curandStateXORWOWPdS8_S8_Piiiiii)
        /*0038*/ 	.word	0x00000000
.L_20:


//--------------------- .nv.compat                --------------------------
	.section	.nv.compat,"",@"SHT_CUDA_COMPAT_INFO"
	.align	4
        /*0000*/ 	.byte	0x02, 0x09, 0x00, 0x00, 0x02, 0x02, 0x01, 0x00, 0x02, 0x05, 0x05, 0x00, 0x03, 0x07, 0x01, 0x01
        /*0010*/ 	.byte	0x02, 0x03, 0x00, 0x00, 0x02, 0x06, 0x01, 0x00, 0x04, 0x0b, 0x08, 0x00, 0x01, 0x00, 0x00, 0x00
        /*0020*/ 	.byte	0x00, 0x00, 0x00, 0x00


//--------------------- .nv.info._ZN9NeoSolver9CUDAsolveEPN4cuda3std3__47complexIdEES5_S5_S5_S5_P17curandStateXORWOWPdS8_S8_Piiiiii --------------------------
	.section	.nv.info._ZN9NeoSolver9CUDAsolveEPN4cuda3std3__47complexIdEES5_S5_S5_S5_P17curandStateXORWOWPdS8_S8_Piiiiii,"",@"SHT_CUDA_INFO"
	.sectionflags	@""
	.align	4


	//----- nvinfo : EIATTR_CUDA_API_VERSION
	.align		4
        /*0000*/ 	.byte	0x04, 0x37
        /*0002*/ 	.short	(.L_22 - .L_21)
.L_21:
        /*0004*/ 	.word	0x00000082


	//----- nvinfo : EIATTR_KPARAM_INFO
	.align		4
.L_22:
        /*0008*/ 	.byte	0x04, 0x17
        /*000a*/ 	.short	(.L_24 - .L_23)
.L_23:
        /*000c*/ 	.word	0x00000000
        /*0010*/ 	.short	0x000e
        /*0012*/ 	.short	0x0060
        /*0014*/ 	.byte	0x00, 0xf0, 0x11, 0x00


	//----- nvinfo : EIATTR_KPARAM_INFO
	.align		4
.L_24:
        /*0018*/ 	.byte	0x04, 0x17
        /*001a*/ 	.short	(.L_26 - .L_25)
.L_25:
        /*001c*/ 	.word	0x00000000
        /*0020*/ 	.short	0x000d
        /*0022*/ 	.short	0x005c
        /*0024*/ 	.byte	0x00, 0xf0, 0x11, 0x00


	//----- nvinfo : EIATTR_KPARAM_INFO
	.align		4
.L_26:
        /*0028*/ 	.byte	0x04, 0x17
        /*002a*/ 	.short	(.L_28 - .L_27)
.L_27:
        /*002c*/ 	.word	0x00000000
        /*0030*/ 	.short	0x000c
        /*0032*/ 	.short	0x0058
        /*0034*/ 	.byte	0x00, 0xf0, 0x11, 0x00


	//----- nvinfo : EIATTR_KPARAM_INFO
	.align		4
.L_28:
        /*0038*/ 	.byte	0x04, 0x17
        /*003a*/ 	.short	(.L_30 - .L_29)
.L_29:
        /*003c*/ 	.word	0x00000000
        /*0040*/ 	.short	0x000b
        /*0042*/ 	.short	0x0054
        /*0044*/ 	.byte	0x00, 0xf0, 0x11, 0x00


	//----- nvinfo : EIATTR_KPARAM_INFO
	.align		4
.L_30:
        /*0048*/ 	.byte	0x04, 0x17
        /*004a*/ 	.short	(.L_32 - .L_31)
.L_31:
        /*004c*/ 	.word	0x00000000
        /*0050*/ 	.short	0x000a
        /*0052*/ 	.short	0x0050
        /*0054*/ 	.byte	0x00, 0xf0, 0x11, 0x00


	//----- nvinfo : EIATTR_KPARAM_INFO
	.align		4
.L_32:
        /*0058*/ 	.byte	0x04, 0x17
        /*005a*/ 	.short	(.L_34 - .L_33)
.L_33:
        /*005c*/ 	.word	0x00000000
        /*0060*/ 	.short	0x0009
        /*0062*/ 	.short	0x0048
        /*0064*/ 	.byte	0x00, 0xf5, 0x21, 0x00


	//----- nvinfo : EIATTR_KPARAM_INFO
	.align		4
.L_34:
        /*0068*/ 	.byte	0x04, 0x17
        /*006a*/ 	.short	(.L_36 - .L_35)
.L_35:
        /*006c*/ 	.word	0x00000000
        /*0070*/ 	.short	0x0008
        /*0072*/ 	.short	0x0040
        /*0074*/ 	.byte	0x00, 0xf5, 0x21, 0x00


	//----- nvinfo : EIATTR_KPARAM_INFO
	.align		4
.L_36:
        /*0078*/ 	.byte	0x04, 0x17
        /*007a*/ 	.short	(.L_38 - .L_37)
.L_37:
        /*007c*/ 	.word	0x00000000
        /*0080*/ 	.short	0x0007
        /*0082*/ 	.short	0x0038
        /*0084*/ 	.byte	0x00, 0xf5, 0x21, 0x00


	//----- nvinfo : EIATTR_KPARAM_INFO
	.align		4
.L_38:
        /*0088*/ 	.byte	0x04, 0x17
        /*008a*/ 	.short	(.L_40 - .L_39)
.L_39:
        /*008c*/ 	.word	0x00000000
        /*0090*/ 	.short	0x0006
        /*0092*/ 	.short	0x0030
        /*0094*/ 	.byte	0x00, 0xf5, 0x21, 0x00


	//----- nvinfo : EIATTR_KPARAM_INFO
	.align		4
.L_40:
        /*0098*/ 	.byte	0x04, 0x17
        /*009a*/ 	.short	(.L_42 - .L_41)
.L_41:
        /*009c*/ 	.word	0x00000000
        /*00a0*/ 	.short	0x0005
        /*00a2*/ 	.short	0x0028
        /*00a4*/ 	.byte	0x00, 0xf5, 0x21, 0x00


	//----- nvinfo : EIATTR_KPARAM_INFO
	.align		4
.L_42:
        /*00a8*/ 	.byte	0x04, 0x17
        /*00aa*/ 	.short	(.L_44 - .L_43)
.L_43:
        /*00ac*/ 	.word	0x00000000
        /*00b0*/ 	.short	0x0004
        /*00b2*/ 	.short	0x0020
        /*00b4*/ 	.byte	0x00, 0xf5, 0x21, 0x00


	//----- nvinfo : EIATTR_KPARAM_INFO
	.align		4
.L_44:
        /*00b8*/ 	.byte	0x04, 0x17
        /*00ba*/ 	.short	(.L_46 - .L_45)
.L_45:
        /*00bc*/ 	.word	0x00000000
        /*00c0*/ 	.short	0x0003
        /*00c2*/ 	.short	0x0018
        /*00c4*/ 	.byte	0x00, 0xf5, 0x21, 0x00


	//----- nvinfo : EIATTR_KPARAM_INFO
	.align		4
.L_46:
        /*00c8*/ 	.byte	0x04, 0x17
        /*00ca*/ 	.short	(.L_48 - .L_47)
.L_47:
        /*00cc*/ 	.word	0x00000000
        /*00d0*/ 	.short	0x0002
        /*00d2*/ 	.short	0x0010
        /*00d4*/ 	.byte	0x00, 0xf5, 0x21, 0x00


	//----- nvinfo : EIATTR_KPARAM_INFO
	.align		4
.L_48:
        /*00d8*/ 	.byte	0x04, 0x17
        /*00da*/ 	.short	(.L_50 - .L_49)
.L_49:
        /*00dc*/ 	.word	0x00000000
        /*00e0*/ 	.short	0x0001
        /*00e2*/ 	.short	0x0008
        /*00e4*/ 	.byte	0x00, 0xf5, 0x21, 0x00


	//----- nvinfo : EIATTR_KPARAM_INFO
	.align		4
.L_50:
        /*00e8*/ 	.byte	0x04, 0x17
        /*00ea*/ 	.short	(.L_52 - .L_51)
.L_51:
        /*00ec*/ 	.word	0x00000000
        /*00f0*/ 	.short	0x0000
        /*00f2*/ 	.short	0x0000
        /*00f4*/ 	.byte	0x00, 0xf5, 0x21, 0x00


	//----- nvinfo : EIATTR_SPARSE_MMA_MASK
	.align		4
.L_52:
        /*00f8*/ 	.byte	0x03, 0x50
        /*00fa*/ 	.short	0x0000


	//----- nvinfo : EIATTR_MAXREG_COUNT
	.align		4
        /*00fc*/ 	.byte	0x03, 0x1b
        /*00fe*/ 	.short	0x00ff


	//----- nvinfo : EIATTR_NUM_BARRIERS
	.align		4
        /*0100*/ 	.byte	0x02, 0x4c
        /*0102*/ 	.byte	0x01
	.zero		1


	//----- nvinfo : EIATTR_MERCURY_ISA_VERSION
	.align		4
        /*0104*/ 	.byte	0x03, 0x5f
        /*0106*/ 	.short	0x0101


	//----- nvinfo : EIATTR_VRC_CTA_INIT_COUNT
	.align		4
        /*0108*/ 	.byte	0x02, 0x4a
	.zero		1
	.zero		1


	//----- nvinfo : EIATTR_EXIT_INSTR_OFFSETS
	.align		4
        /*010c*/ 	.byte	0x04, 0x1c
        /*010e*/ 	.short	(.L_54 - .L_53)


	//   ....[0]....
.L_53:
        /*0110*/ 	.word	0x00000310


	//   ....[1]....
        /*0114*/ 	.word	0x00004250


	//----- nvinfo : EIATTR_CRS_STACK_SIZE
	.align		4
.L_54:
        /*0118*/ 	.byte	0x04, 0x1e
        /*011a*/ 	.short	(.L_56 - .L_55)
.L_55:
        /*011c*/ 	.word	0x00000000


	//----- nvinfo : EIATTR_CBANK_PARAM_SIZE
	.align		4
.L_56:
        /*0120*/ 	.byte	0x03, 0x19
        /*0122*/ 	.short	0x0064


	//----- nvinfo : EIATTR_PARAM_CBANK
	.align		4
        /*0124*/ 	.byte	0x04, 0x0a
        /*0126*/ 	.short	(.L_58 - .L_57)
	.align		4
.L_57:
        /*0128*/ 	.word	index@(.nv.constant0._ZN9NeoSolver9CUDAsolveEPN4cuda3std3__47complexIdEES5_S5_S5_S5_P17curandStateXORWOWPdS8_S8_Piiiiii)
        /*012c*/ 	.short	0x0380
        /*012e*/ 	.short	0x0064


	//----- nvinfo : EIATTR_SW_WAR
	.align		4
.L_58:
        /*0130*/ 	.byte	0x04, 0x36
        /*0132*/ 	.short	(.L_60 - .L_59)
.L_59:
        /*0134*/ 	.word	0x00000008
.L_60:


//--------------------- .nv.callgraph             --------------------------
	.section	.nv.callgraph,"",@"SHT_CUDA_CALLGRAPH"
	.align	4
	.sectionentsize	8
	.align		4
        /*0000*/ 	.word	0x00000000
	.align		4
        /*0004*/ 	.word	0xffffffff
	.align		4
        /*0008*/ 	.word	0x00000000
	.align		4
        /*000c*/ 	.word	0xfffffffe
	.align		4
        /*0010*/ 	.word	0x00000000
	.align		4
        /*0014*/ 	.word	0xfffffffd
	.align		4
        /*0018*/ 	.word	0x00000000
	.align		4
        /*001c*/ 	.word	0xfffffffc


//--------------------- .nv.constant4             --------------------------
	.section	.nv.constant4,"a",@progbits
	.align	8
	.align		8
.nv.constant4:
        /*0000*/ 	.dword	precalc_xorwow_matrix
	.align		8
        /*0008*/ 	.dword	precalc_xorwow_offset_matrix
	.align		8
        /*0010*/ 	.dword	mrg32k3aM1
	.align		8
        /*0018*/ 	.dword	mrg32k3aM2
	.align		8
        /*0020*/ 	.dword	mrg32k3aM1SubSeq
	.align		8
        /*0028*/ 	.dword	mrg32k3aM2SubSeq
	.align		8
        /*0030*/ 	.dword	mrg32k3aM1Seq
	.align		8
        /*0038*/ 	.dword	mrg32k3aM2Seq
	.align		8
        /*0040*/ 	.dword	_ZN34_INTERNAL_e8ce4526_4_k_cu_3deb13434cuda3std6ranges3__45__cpo4swapE
	.align		8
        /*0048*/ 	.dword	_ZN34_INTERNAL_e8ce4526_4_k_cu_3deb13434cuda3std6ranges3__45__cpo9iter_moveE


//--------------------- .nv.constant3             --------------------------
	.section	.nv.constant3,"a",@progbits
	.align	8
.nv.constant3:
	.type		__cr_lgamma_table,@object
	.size		__cr_lgamma_table,(.L_8 - __cr_lgamma_table)
__cr_lgamma_table:
        /*0000*/ 	.byte	0x00, 0x00, 0x00, 0x00, 0x00, 0x00, 0x00, 0x00, 0x00, 0x00, 0x00, 0x00, 0x00, 0x00, 0x00, 0x00
        /*0010*/ 	.byte	0xef, 0x39, 0xfa, 0xfe, 0x42, 0x2e, 0xe6, 0x3f, 0x02, 0x20, 0x2a, 0xfa, 0x0b, 0xab, 0xfc, 0x3f
        /*0020*/ 	.byte	0xf9, 0x2c, 0x92, 0x7c, 0xa7, 0x6c, 0x09, 0x40, 0xc9, 0x79, 0x44, 0x3c, 0x64, 0x26, 0x13, 0x40
        /*0030*/ 	.byte	0xca, 0x01, 0xcf, 0x3a, 0x27, 0x51, 0x1a, 0x40, 0x30, 0xcc, 0x2d, 0xf3, 0xe1, 0x0c, 0x21, 0x40
        /*0040*/ 	.byte	0x0d, 0xb7, 0xfc, 0x82, 0x8e, 0x35, 0x25, 0x40
.L_8:


//--------------------- .text._ZN9NeoSolver9CUDAsolveEPN4cuda3std3__47complexIdEES5_S5_S5_S5_P17curandStateXORWOWPdS8_S8_Piiiiii --------------------------
	.section	.text._ZN9NeoSolver9CUDAsolveEPN4cuda3std3__47complexIdEES5_S5_S5_S5_P17curandStateXORWOWPdS8_S8_Piiiiii,"ax",@progbits
	.align	128
        .global         _ZN9NeoSolver9CUDAsolveEPN4cuda3std3__47complexIdEES5_S5_S5_S5_P17curandStateXORWOWPdS8_S8_Piiiiii
        .type           _ZN9NeoSolver9CUDAsolveEPN4cuda3std3__47complexIdEES5_S5_S5_S5_P17curandStateXORWOWPdS8_S8_Piiiiii,@function
        .size           _ZN9NeoSolver9CUDAsolveEPN4cuda3std3__47complexIdEES5_S5_S5_S5_P17curandStateXORWOWPdS8_S8_Piiiiii,(.L_x_117 - _ZN9NeoSolver9CUDAsolveEPN4cuda3std3__47complexIdEES5_S5_S5_S5_P17curandStateXORWOWPdS8_S8_Piiiiii)
        .other          _ZN9NeoSolver9CUDAsolveEPN4cuda3std3__47complexIdEES5_S5_S5_S5_P17curandStateXORWOWPdS8_S8_Piiiiii,@"STO_CUDA_ENTRY STV_DEFAULT"
_ZN9NeoSolver9CUDAsolveEPN4cuda3std3__47complexIdEES5_S5_S5_S5_P17curandStateXORWOWPdS8_S8_Piiiiii:
.text._ZN9NeoSolver9CUDAsolveEPN4cuda3std3__47complexIdEES5_S5_S5_S5_P17curandStateXORWOWPdS8_S8_Piiiiii:
[----:B------:R-:W-:Y:S01]  /*0000*/  LDC R1, c[0x0][0x37c] ;  /* 0x0000df00ff017b82 */ /* 0x000fe20000000800 */
[----:B------:R-:W0:Y:S07]  /*0010*/  S2R R5, SR_TID.X ;  /* 0x0000000000057919 */ /* 0x000e2e0000002100 */
[----:B------:R-:W0:Y:S01]  /*0020*/  S2UR UR4, SR_CTAID.X ;  /* 0x00000000000479c3 */ /* 0x000e220000002500 */
[----:B------:R-:W1:Y:S01]  /*0030*/  LDCU UR5, c[0x0][0x3e0] ;  /* 0x00007c00ff0577ac */ /* 0x000e620008000800 */
[----:B------:R-:W-:Y:S01]  /*0040*/  BSSY.RECONVERGENT B0, `(.L_x_0) ;  /* 0x000001b000007945 */ /* 0x000fe20003800200 */
[----:B------:R-:W2:Y:S01]  /*0050*/  S2R R40, SR_TID.Y ;  /* 0x0000000000287919 */ /* 0x000ea20000002200 */
[----:B------:R-:W3:Y:S04]  /*0060*/  LDCU.64 UR8, c[0x0][0x358] ;  /* 0x00006b00ff0877ac */ /* 0x000ee80008000a00 */
[----:B------:R-:W0:Y:S08]  /*0070*/  LDC R38, c[0x0][0x360] ;  /* 0x0000d800ff267b82 */ /* 0x000e300000000800 */
[----:B------:R-:W4:Y:S01]  /*0080*/  LDC.64 R2, c[0x0][0x3a8] ;  /* 0x0000ea00ff027b82 */ /* 0x000f220000000a00 */
[----:B0-----:R-:W-:-:S05]  /*0090*/  IMAD R38, R38, UR4, R5 ;  /* 0x0000000426267c24 */ /* 0x001fca000f8e0205 */
[C---:B-1----:R-:W-:Y:S01]  /*00a0*/  ISETP.GE.AND P0, PT, R38.reuse, UR5, PT ;  /* 0x0000000526007c0c */ /* 0x042fe2000bf06270 */
[----:B----4-:R-:W-:-:S03]  /*00b0*/  IMAD.WIDE R2, R38, 0x30, R2 ;  /* 0x0000003026027825 */ /* 0x010fc600078e0202 */
[----:B--2---:R-:W-:-:S13]  /*00c0*/  ISETP.NE.OR P0, PT, R40, RZ, P0 ;  /* 0x000000ff2800720c */ /* 0x004fda0000705670 */
[----:B---3--:R-:W-:Y:S05]  /*00d0*/  @P0 BRA `(.L_x_1) ;  /* 0x0000000000440947 */ /* 0x008fea0003800000 */
[C---:B------:R-:W-:Y:S01]  /*00e0*/  LOP3.LUT R0, R38.reuse, 0xaad26b49, RZ, 0x3c, !PT ;  /* 0xaad26b4926007812 */ /* 0x040fe200078e3cff */
[----:B------:R-:W-:Y:S01]  /*00f0*/  IMAD.MOV.U32 R5, RZ, RZ, -0x266e14b1 ;  /* 0xd991eb4fff057424 */ /* 0x000fe200078e00ff */
[----:B------:R-:W-:Y:S01]  /*0100*/  ISETP.GT.AND P0, PT, R38, -0x1, PT ;  /* 0xffffffff2600780c */ /* 0x000fe20003f04270 */
[----:B------:R0:W-:Y:S02]  /*0110*/  STG.E.64 desc[UR8][R2.64+0x18], RZ ;  /* 0x000018ff02007986 */ /* 0x0001e4000c101b08 */
[----:B------:R-:W-:Y:S01]  /*0120*/  IMAD R0, R0, 0x4182bed5, RZ ;  /* 0x4182bed500007824 */ /* 0x000fe200078e02ff */
[----:B------:R-:W-:Y:S01]  /*0130*/  SEL R5, R5, 0x8bf16996, P0 ;  /* 0x8bf1699605057807 */ /* 0x000fe20000000000 */
[----:B------:R0:W-:Y:S02]  /*0140*/  STG.E desc[UR8][R2.64+0x20], RZ ;  /* 0x000020ff02007986 */ /* 0x0001e4000c101908 */
[C---:B------:R-:W-:Y:S01]  /*0150*/  VIADD R7, R0.reuse, 0x75bcd15 ;  /* 0x075bcd1500077836 */ /* 0x040fe20000000000 */
[C---:B------:R-:W-:Y:S01]  /*0160*/  IADD3 R6, PT, PT, R5.reuse, 0x64f0c9, R0 ;  /* 0x0064f0c905067810 */ /* 0x040fe20007ffe000 */
[C---:B------:R-:W-:Y:S01]  /*0170*/  VIADD R9, R5.reuse, 0x1f123bb5 ;  /* 0x1f123bb505097836 */ /* 0x040fe20000000000 */
[----:B------:R-:W-:Y:S01]  /*0180*/  LOP3.LUT R4, R5, 0x5491333, RZ, 0x3c, !PT ;  /* 0x0549133305047812 */ /* 0x000fe200078e3cff */
[C---:B------:R-:W-:Y:S01]  /*0190*/  VIADD R5, R0.reuse, 0x583f19 ;  /* 0x00583f1900057836 */ /* 0x040fe20000000000 */
[----:B------:R-:W-:Y:S01]  /*01a0*/  LOP3.LUT R8, R0, 0x159a55e5, RZ, 0x3c, !PT ;  /* 0x159a55e500087812 */ /* 0x000fe200078e3cff */
[----:B------:R0:W-:Y:S04]  /*01b0*/  STG.E.64 desc[UR8][R2.64], R6 ;  /* 0x0000000602007986 */ /* 0x0001e8000c101b08 */
[----:B------:R0:W-:Y:S04]  /*01c0*/  STG.E.64 desc[UR8][R2.64+0x8], R8 ;  /* 0x0000080802007986 */ /* 0x0001e8000c101b08 */
[----:B------:R0:W-:Y:S04]  /*01d0*/  STG.E.64 desc[UR8][R2.64+0x28], RZ ;  /* 0x000028ff02007986 */ /* 0x0001e8000c101b08 */
[----:B------:R0:W-:Y:S02]  /*01e0*/  STG.E.64 desc[UR8][R2.64+0x10], R4 ;  /* 0x0000100402007986 */ /* 0x0001e4000c101b08 */
.L_x_1:
[----:B------:R-:W-:Y:S05]  /*01f0*/  BSYNC.RECONVERGENT B0 ;  /* 0x0000000000007941 */ /* 0x000fea0003800200 */
.L_x_0:
[----:B------:R-:W1:Y:S01]  /*0200*/  LDCU UR4, c[0x0][0x3d0] ;  /* 0x00007a00ff0477ac */ /* 0x000e620008000800 */
[----:B------:R-:W-:Y:S01]  /*0210*/  ISETP.GE.AND P1, PT, R38, UR5, PT ;  /* 0x0000000526007c0c */ /* 0x000fe2000bf26270 */
[----:B------:R-:W2:Y:S08]  /*0220*/  LDC R13, c[0x0][0x3d8] ;  /* 0x0000f600ff0d7b82 */ /* 0x000eb00000000800 */
[----:B0-----:R-:W0:Y:S01]  /*0230*/  LDC.64 R2, c[0x0][0x390] ;  /* 0x0000e400ff027b82 */ /* 0x001e220000000a00 */
[----:B-1----:R-:W-:-:S07]  /*0240*/  ISETP.LT.AND P3, PT, R40, UR4, !P1 ;  /* 0x0000000428007c0c */ /* 0x002fce000cf61270 */
[----:B------:R-:W1:Y:S08]  /*0250*/  LDC R0, c[0x0][0x3d4] ;  /* 0x0000f500ff007b82 */ /* 0x000e700000000800 */
[----:B------:R-:W3:Y:S02]  /*0260*/  @P3 LDC.64 R8, c[0x0][0x388] ;  /* 0x0000e200ff083b82 */ /* 0x000ee40000000a00 */
[----:B---3--:R-:W-:-:S06]  /*0270*/  @P3 IMAD.WIDE.U32 R8, R40, 0x10, R8 ;  /* 0x0000001028083825 */ /* 0x008fcc00078e0008 */
[----:B------:R-:W3:Y:S01]  /*0280*/  @P3 LDG.E.128 R8, desc[UR8][R8.64] ;  /* 0x0000000808083981 */ /* 0x000ee2000c1e1d00 */
[----:B--2---:R-:W-:Y:S01]  /*0290*/  IMAD R39, R38, R13, R38 ;  /* 0x0000000d26277224 */ /* 0x004fe200078e0226 */
[----:B-1----:R-:W-:-:S03]  /*02a0*/  ISETP.GE.AND P0, PT, R0, 0x1, PT ;  /* 0x000000010000780c */ /* 0x002fc60003f06270 */
[----:B------:R-:W-:-:S04]  /*02b0*/  IMAD.IADD R7, R39, 0x1, R13 ;  /* 0x0000000127077824 */ /* 0x000fc800078e020d */
[----:B------:R-:W-:-:S04]  /*02c0*/  IMAD R7, R7, UR4, RZ ;  /* 0x0000000407077c24 */ /* 0x000fc8000f8e02ff */
[----:B------:R-:W-:-:S04]  /*02d0*/  IMAD.IADD R5, R7, 0x1, R40 ;  /* 0x0000000107057824 */ /* 0x000fc800078e0228 */
[----:B0-----:R-:W-:-:S05]  /*02e0*/  IMAD.WIDE R2, R5, 0x10, R2 ;  /* 0x0000001005027825 */ /* 0x001fca00078e0202 */
[----:B---3--:R0:W-:Y:S01]  /*02f0*/  @P3 STG.E.128 desc[UR8][R2.64], R8 ;  /* 0x0000000802003986 */ /* 0x0081e2000c101d08 */
[----:B------:R-:W-:Y:S06]  /*0300*/  BAR.SYNC.DEFER_BLOCKING 0x0 ;  /* 0x0000000000007b1d */ /* 0x000fec0000010000 */
[----:B------:R-:W-:Y:S05]  /*0310*/  @!P0 EXIT ;  /* 0x000000000000894d */ /* 0x000fea0003800000 */
[----:B------:R-:W1:Y:S01]  /*0320*/  LDC.64 R36, c[0x0][0x3b8] ;  /* 0x0000ee00ff247b82 */ /* 0x000e620000000a00 */
[----:B------:R-:W2:Y:S01]  /*0330*/  LDCU UR10, c[0x0][0x3dc] ;  /* 0x00007b80ff0a77ac */ /* 0x000ea20008000800 */
[-C--:B------:R-:W-:Y:S01]  /*0340*/  IMAD R0, R38, R13.reuse, R13 ;  /* 0x0000000d26007224 */ /* 0x080fe200078e020d */
[-C--:B------:R-:W-:Y:S01]  /*0350*/  ISETP.LT.AND P2, PT, R40, R13.reuse, !P1 ;  /* 0x0000000d2800720c */ /* 0x080fe20004f41270 */
[----:B0-----:R-:W-:Y:S01]  /*0360*/  IMAD R3, R38, R13, R40 ;  /* 0x0000000d26037224 */ /* 0x001fe200078e0228 */
[----:B------:R-:W-:Y:S01]  /*0370*/  ULOP3.LUT UR6, UR4, 0x7ffffffc, URZ, 0xc0, !UPT ;  /* 0x7ffffffc04067892 */ /* 0x000fe2000f8ec0ff */
[----:B------:R-:W-:Y:S01]  /*0380*/  VIADD R5, R0, 0xffffffff ;  /* 0xffffffff00057836 */ /* 0x000fe20000000000 */
[----:B------:R-:W-:Y:S01]  /*0390*/  ULOP3.LUT UR7, UR4, 0x7ffffffe, URZ, 0xc0, !UPT ;  /* 0x7ffffffe04077892 */ /* 0x000fe2000f8ec0ff */
[----:B------:R-:W0:Y:S01]  /*03a0*/  LDC.64 R34, c[0x0][0x3c0] ;  /* 0x0000f000ff227b82 */ /* 0x000e220000000a00 */
[----:B------:R-:W-:-:S03]  /*03b0*/  UIADD3 UR5, UPT, UPT, -UR4, URZ, URZ ;  /* 0x000000ff04057290 */ /* 0x000fc6000fffe1ff */
[----:B------:R-:W-:Y:S01]  /*03c0*/  UMOV UR4, URZ ;  /* 0x000000ff00047c82 */ /* 0x000fe20008000000 */
[----:B--2---:R-:W-:Y:S01]  /*03d0*/  ISETP.LT.AND P1, PT, R40, UR10, !P1 ;  /* 0x0000000a28007c0c */ /* 0x004fe2000cf21270 */
[----:B------:R-:W-:Y:S02]  /*03e0*/  IMAD R6, R38, UR10, R40 ;  /* 0x0000000a26067c24 */ /* 0x000fe4000f8e0228 */
[----:B-1----:R-:W-:-:S04]  /*03f0*/  IMAD.WIDE R36, R3, 0x8, R36 ;  /* 0x0000000803247825 */ /* 0x002fc800078e0224 */
[----:B0-----:R-:W-:-:S07]  /*0400*/  IMAD.WIDE R34, R5, 0x8, R34 ;  /* 0x0000000805227825 */ /* 0x001fce00078e0222 */
.L_x_105:
[----:B------:R-:W0:Y:S01]  /*0410*/  LDC R0, c[0x0][0x3d8] ;  /* 0x0000f600ff007b82 */ /* 0x000e220000000800 */
[----:B------:R-:W-:Y:S01]  /*0420*/  BSSY.RECONVERGENT B0, `(.L_x_2) ;  /* 0x000007b000007945 */ /* 0x000fe20003800200 */
[----:B0-----:R-:W-:-:S13]  /*0430*/  ISETP.LT.OR P0, PT, R0, 0x1, !P3 ;  /* 0x000000010000780c */ /* 0x001fda0005f01670 */
[----:B-1234-:R-:W-:Y:S05]  /*0440*/  @P0 BRA `(.L_x_3) ;  /* 0x0000000400e00947 */ /* 0x01efea0003800000 */
[----:B------:R-:W-:-:S07]  /*0450*/  IMAD.MOV.U32 R5, RZ, RZ, RZ ;  /* 0x000000ffff057224 */ /* 0x000fce00078e00ff */
.L_x_14:
[----:B0-----:R-:W0:Y:S01]  /*0460*/  LDCU UR10, c[0x0][0x3d0] ;  /* 0x00007a00ff0a77ac */ /* 0x001e220008000800 */
[----:B------:R-:W-:Y:S01]  /*0470*/  IMAD.MOV.U32 R3, RZ, RZ, R7 ;  /* 0x000000ffff037224 */ /* 0x000fe200078e0007 */
[----:B------:R-:W-:Y:S01]  /*0480*/  CS2R R16, SRZ ;  /* 0x0000000000107805 */ /* 0x000fe2000001ff00 */
[----:B------:R-:W-:Y:S01]  /*0490*/  IMAD.U32 R2, RZ, RZ, UR5 ;  /* 0x00000005ff027e24 */ /* 0x000fe2000f8e00ff */
[----:B------:R-:W1:Y:S01]  /*04a0*/  LDCU UR11, c[0x0][0x3d8] ;  /* 0x00007b00ff0b77ac */ /* 0x000e620008000800 */
[----:B------:R-:W-:Y:S01]  /*04b0*/  CS2R R18, SRZ ;  /* 0x0000000000127805 */ /* 0x000fe2000001ff00 */
[C---:B0-----:R-:W-:Y:S02]  /*04c0*/  IMAD R4, R5.reuse, UR10, R40 ;  /* 0x0000000a05047c24 */ /* 0x041fe4000f8e0228 */
[----:B------:R-:W-:Y:S02]  /*04d0*/  VIADD R5, R5, 0x1 ;  /* 0x0000000105057836 */ /* 0x000fe40000000000 */
[----:B------:R-:W-:-:S03]  /*04e0*/  IMAD R0, R4, UR10, RZ ;  /* 0x0000000a04007c24 */ /* 0x000fc6000f8e02ff */
[----:B-1----:R-:W-:-:S13]  /*04f0*/  ISETP.NE.AND P4, PT, R5, UR11, PT ;  /* 0x0000000b05007c0c */ /* 0x002fda000bf85270 */
.L_x_13:
[----:B------:R-:W0:Y:S08]  /*0500*/  LDC.64 R12, c[0x0][0x380] ;  /* 0x0000e000ff0c7b82 */ /* 0x000e300000000a00 */
[----:B------:R-:W1:Y:S01]  /*0510*/  LDC.64 R32, c[0x0][0x390] ;  /* 0x0000e400ff207b82 */ /* 0x000e620000000a00 */
[----:B0-----:R-:W-:-:S06]  /*0520*/  IMAD.WIDE R12, R0, 0x10, R12 ;  /* 0x00000010000c7825 */ /* 0x001fcc00078e020c */
[----:B------:R-:W2:Y:S01]  /*0530*/  LDG.E.128 R12, desc[UR8][R12.64] ;  /* 0x000000080c0c7981 */ /* 0x000ea2000c1e1d00 */
[----:B-1----:R-:W-:-:S06]  /*0540*/  IMAD.WIDE R8, R3, 0x10, R32 ;  /* 0x0000001003087825 */ /* 0x002fcc00078e0220 */
[----:B------:R-:W2:Y:S01]  /*0550*/  LDG.E.128 R8, desc[UR8][R8.64] ;  /* 0x0000000808087981 */ /* 0x000ea2000c1e1d00 */
[----:B------:R-:W-:Y:S01]  /*0560*/  BSSY.RECONVERGENT B1, `(.L_x_4) ;  /* 0x000005a000017945 */ /* 0x000fe20003800200 */
[----:B--2---:R-:W-:Y:S02]  /*0570*/  DMUL R30, R12, R10 ;  /* 0x0000000a0c1e7228 */ /* 0x004fe40000000000 */
[-C--:B------:R-:W-:Y:S02]  /*0580*/  DMUL R28, R14, R8.reuse ;  /* 0x000000080e1c7228 */ /* 0x080fe40000000000 */
[----:B------:R-:W-:Y:S02]  /*0590*/  DMUL R26, R12, R8 ;  /* 0x000000080c1a7228 */ /* 0x000fe40000000000 */
[----:B------:R-:W-:-:S04]  /*05a0*/  DMUL R24, R14, R10 ;  /* 0x0000000a0e187228 */ /* 0x000fc80000000000 */
[----:B------:R-:W-:-:S04]  /*05b0*/  DADD R22, R30, R28 ;  /* 0x000000001e167229 */ /* 0x000fc8000000001c */
[----:B------:R-:W-:-:S04]  /*05c0*/  DADD R20, R26, -R24 ;  /* 0x000000001a147229 */ /* 0x000fc80000000818 */
[----:B------:R-:W-:-:S06]  /*05d0*/  DSETP.NAN.AND P0, PT, R22, R22, PT ;  /* 0x000000161600722a */ /* 0x000fcc0003f08000 */
[----:B------:R-:W-:-:S14]  /*05e0*/  DSETP.NUM.OR P0, PT, R20, R20, !P0 ;  /* 0x000000141400722a */ /* 0x000fdc0004707400 */
[----:B------:R-:W-:Y:S05]  /*05f0*/  @P0 BRA `(.L_x_5) ;  /* 0x0000000400400947 */ /* 0x000fea0003800000 */
[----:B------:R-:W-:Y:S01]  /*0600*/  DSETP.NEU.AND P0, PT, |R12|, +INF , PT ;  /* 0x7ff000000c00742a */ /* 0x000fe20003f0d200 */
[----:B------:R-:W-:Y:S04]  /*0610*/  BSSY.RECONVERGENT B2, `(.L_x_6) ;  /* 0x000001c000027945 */ /* 0x000fe80003800200 */
[----:B------:R-:W-:Y:S01]  /*0620*/  BSSY.RELIABLE B3, `(.L_x_7) ;  /* 0x000000b000037945 */ /* 0x000fe20003800100 */
[----:B------:R-:W-:Y:S02]  /*0630*/  IMAD.MOV.U32 R42, RZ, RZ, R10 ;  /* 0x000000ffff2a7224 */ /* 0x000fe400078e000a */
[----:B------:R-:W-:Y:S02]  /*0640*/  IMAD.MOV.U32 R43, RZ, RZ, R11 ;  /* 0x000000ffff2b7224 */ /* 0x000fe400078e000b */
[----:B------:R-:W-:-:S02]  /*0650*/  IMAD.MOV.U32 R10, RZ, RZ, 0x0 ;  /* 0x00000000ff0a7424 */ /* 0x000fc400078e00ff */
[----:B------:R-:W-:Y:S02]  /*0660*/  IMAD.MOV.U32 R11, RZ, RZ, 0x3ff00000 ;  /* 0x3ff00000ff0b7424 */ /* 0x000fe400078e00ff */
[----:B------:R-:W-:Y:S05]  /*0670*/  @!P0 BRA `(.L_x_8) ;  /* 0x0000000000148947 */ /* 0x000fea0003800000 */
[----:B------:R-:W-:Y:S01]  /*0680*/  DSETP.NEU.AND P5, PT, |R14|, +INF , PT ;  /* 0x7ff000000e00742a */ /* 0x000fe20003fad200 */
[----:B------:R-:W-:-:S13]  /*0690*/  PLOP3.LUT P0, PT, PT, PT, PT, 0x80, 0x8 ;  /* 0x000000000008781c */ /* 0x000fda0003f0f070 */
[----:B------:R-:W-:Y:S05]  /*06a0*/  @P5 BREAK.RELIABLE B3 ;  /* 0x0000000000035942 */ /* 0x000fea0003800100 */
[----:B------:R-:W-:Y:S05]  /*06b0*/  @P5 BRA `(.L_x_9) ;  /* 0x0000000000445947 */ /* 0x000fea0003800000 */
[----:B------:R-:W-:-:S07]  /*06c0*/  CS2R R10, SRZ ;  /* 0x00000000000a7805 */ /* 0x000fce000001ff00 */
.L_x_8:
[----:B------:R-:W-:Y:S05]  /*06d0*/  BSYNC.RELIABLE B3 ;  /* 0x0000000000037941 */ /* 0x000fea0003800100 */
.L_x_7:
[----:B------:R-:W-:Y:S01]  /*06e0*/  DSETP.NEU.AND P0, PT, |R14|, +INF , PT ;  /* 0x7ff000000e00742a */ /* 0x000fe20003f0d200 */
[----:B------:R-:W-:Y:S01]  /*06f0*/  LOP3.LUT R13, R11, 0x80000000, R13, 0xb8, !PT ;  /* 0x800000000b0d7812 */ /* 0x000fe200078eb80d */
[----:B------:R-:W-:Y:S01]  /*0700*/  DSETP.NAN.AND P5, PT, R42, R42, PT ;  /* 0x0000002a2a00722a */ /* 0x000fe20003fa8000 */
[----:B------:R-:W-:Y:S02]  /*0710*/  IMAD.MOV.U32 R12, RZ, RZ, R10 ;  /* 0x000000ffff0c7224 */ /* 0x000fe400078e000a */
[----:B------:R-:W-:Y:S01]  /*0720*/  IMAD.MOV.U32 R14, RZ, RZ, RZ ;  /* 0x000000ffff0e7224 */ /* 0x000fe200078e00ff */
[----:B------:R-:W-:Y:S01]  /*0730*/  FSEL R11, RZ, 1.875, P0 ;  /* 0x3ff00000ff0b7808 */ /* 0x000fe20000000000 */
[----:B------:R-:W-:Y:S01]  /*0740*/  DSETP.NAN.AND P0, PT, R8, R8, PT ;  /* 0x000000080800722a */ /* 0x000fe20003f08000 */
[----:B------:R-:W-:Y:S02]  /*0750*/  FSEL R42, R42, RZ, !P5 ;  /* 0x000000ff2a2a7208 */ /* 0x000fe40006800000 */
[----:B------:R-:W-:-:S02]  /*0760*/  LOP3.LUT R15, R11, 0x80000000, R15, 0xb8, !PT ;  /* 0x800000000b0f7812 */ /* 0x000fc400078eb80f */
[----:B------:R-:W-:Y:S02]  /*0770*/  LOP3.LUT R11, RZ, 0x80000000, R9, 0xb8, !PT ;  /* 0x80000000ff0b7812 */ /* 0x000fe400078eb809 */
[----:B------:R-:W-:Y:S02]  /*0780*/  FSEL R8, R8, RZ, !P0 ;  /* 0x000000ff08087208 */ /* 0x000fe40004000000 */
[----:B------:R-:W-:Y:S02]  /*0790*/  FSEL R9, R9, R11, !P0 ;  /* 0x0000000b09097208 */ /* 0x000fe40004000000 */
[----:B------:R-:W-:Y:S02]  /*07a0*/  LOP3.LUT R11, RZ, 0x80000000, R43, 0xb8, !PT ;  /* 0x80000000ff0b7812 */ /* 0x000fe400078eb82b */
[----:B------:R-:W-:Y:S02]  /*07b0*/  PLOP3.LUT P0, PT, PT, PT, PT, 0x8, 0x80 ;  /* 0x000000000080781c */ /* 0x000fe40003f0e170 */
[----:B------:R-:W-:-:S11]  /*07c0*/  FSEL R43, R43, R11, !P5 ;  /* 0x0000000b2b2b7208 */ /* 0x000fd60006800000 */
.L_x_9:
[----:B------:R-:W-:Y:S05]  /*07d0*/  BSYNC.RECONVERGENT B2 ;  /* 0x0000000000027941 */ /* 0x000fea0003800200 */
.L_x_6:
[----:B------:R-:W-:Y:S01]  /*07e0*/  DSETP.NEU.AND P5, PT, |R8|, +INF , PT ;  /* 0x7ff000000800742a */ /* 0x000fe20003fad200 */
[----:B------:R-:W-:Y:S02]  /*07f0*/  IMAD.MOV.U32 R10, RZ, RZ, 0x0 ;  /* 0x00000000ff0a7424 */ /* 0x000fe400078e00ff */
[----:B------:R-:W-:-:S11]  /*0800*/  IMAD.MOV.U32 R11, RZ, RZ, 0x3ff00000 ;  /* 0x3ff00000ff0b7424 */ /* 0x000fd600078e00ff */
[----:B------:R-:W-:Y:S05]  /*0810*/  @!P5 BRA `(.L_x_10) ;  /* 0x00000000000cd947 */ /* 0x000fea0003800000 */
[----:B------:R-:W-:-:S14]  /*0820*/  DSETP.NEU.AND P5, PT, |R42|, +INF , PT ;  /* 0x7ff000002a00742a */ /* 0x000fdc0003fad200 */
[----:B------:R-:W-:Y:S05]  /*0830*/  @P5 BRA `(.L_x_11) ;  /* 0x0000000000405947 */ /* 0x000fea0003800000 */
[----:B------:R-:W-:-:S07]  /*0840*/  CS2R R10, SRZ ;  /* 0x00000000000a7805 */ /* 0x000fce000001ff00 */
.L_x_10:
[----:B------:R-:W-:Y:S01]  /*0850*/  DSETP.NAN.AND P0, PT, R12, R12, PT ;  /* 0x0000000c0c00722a */ /* 0x000fe20003f08000 */
[----:B------:R-:W-:Y:S01]  /*0860*/  LOP3.LUT R21, RZ, 0x80000000, R13, 0xb8, !PT ;  /* 0x80000000ff157812 */ /* 0x000fe200078eb80d */
[----:B------:R-:W-:Y:S01]  /*0870*/  DSETP.NEU.AND P6, PT, |R42|, +INF , PT ;  /* 0x7ff000002a00742a */ /* 0x000fe20003fcd200 */
[----:B------:R-:W-:Y:S01]  /*0880*/  LOP3.LUT R9, R11, 0x80000000, R9, 0xb8, !PT ;  /* 0x800000000b097812 */ /* 0x000fe200078eb809 */
[----:B------:R-:W-:Y:S01]  /*0890*/  DSETP.NAN.AND P5, PT, R14, R14, PT ;  /* 0x0000000e0e00722a */ /* 0x000fe20003fa8000 */
[----:B------:R-:W-:Y:S01]  /*08a0*/  LOP3.LUT R11, RZ, 0x80000000, R15, 0xb8, !PT ;  /* 0x80000000ff0b7812 */ /* 0x000fe200078eb80f */
[----:B------:R-:W-:Y:S01]  /*08b0*/  IMAD.MOV.U32 R8, RZ, RZ, R10 ;  /* 0x000000ffff087224 */ /* 0x000fe200078e000a */
[----:B------:R-:W-:Y:S01]  /*08c0*/  FSEL R13, R13, R21, !P0 ;  /* 0x000000150d0d7208 */ /* 0x000fe20004000000 */
[----:B------:R-:W-:Y:S01]  /*08d0*/  IMAD.MOV.U32 R42, RZ, RZ, RZ ;  /* 0x000000ffff2a7224 */ /* 0x000fe200078e00ff */
[----:B------:R-:W-:Y:S02]  /*08e0*/  FSEL R21, RZ, 1.875, P6 ;  /* 0x3ff00000ff157808 */ /* 0x000fe40003000000 */
[----:B------:R-:W-:-:S02]  /*08f0*/  FSEL R12, R12, RZ, !P0 ;  /* 0x000000ff0c0c7208 */ /* 0x000fc40004000000 */
[----:B------:R-:W-:Y:S02]  /*0900*/  FSEL R15, R15, R11, !P5 ;  /* 0x0000000b0f0f7208 */ /* 0x000fe40006800000 */
[----:B------:R-:W-:Y:S02]  /*0910*/  FSEL R14, R14, RZ, !P5 ;  /* 0x000000ff0e0e7208 */ /* 0x000fe40006800000 */
[----:B------:R-:W-:Y:S01]  /*0920*/  LOP3.LUT R43, R21, 0x80000000, R43, 0xb8, !PT ;  /* 0x80000000152b7812 */ /* 0x000fe200078eb82b */
[----:B------:R-:W-:Y:S06]  /*0930*/  BRA `(.L_x_12) ;  /* 0x0000000000587947 */ /* 0x000fec0003800000 */
.L_x_11:
[----:B------:R-:W-:Y:S05]  /*0940*/  @!P0 BRA `(.L_x_12) ;  /* 0x0000000000548947 */ /* 0x000fea0003800000 */
[----:B------:R-:W-:Y:S02]  /*0950*/  DSETP.NEU.AND P0, PT, |R24|, +INF , PT ;  /* 0x7ff000001800742a */ /* 0x000fe40003f0d200 */
[----:B------:R-:W-:-:S04]  /*0960*/  DSETP.NEU.AND P5, PT, |R28|, +INF , PT ;  /* 0x7ff000001c00742a */ /* 0x000fc80003fad200 */
[----:B------:R-:W-:-:S06]  /*0970*/  DSETP.NEU.AND P0, PT, |R26|, +INF , P0 ;  /* 0x7ff000001a00742a */ /* 0x000fcc000070d200 */
[----:B------:R-:W-:-:S14]  /*0980*/  DSETP.NEU.AND P0, PT, |R30|, +INF , P0 ;  /* 0x7ff000001e00742a */ /* 0x000fdc000070d200 */
[----:B------:R-:W-:Y:S05]  /*0990*/  @P0 BRA P5, `(.L_x_5) ;  /* 0x0000000000580947 */ /* 0x000fea0002800000 */
[----:B------:R-:W-:Y:S01]  /*09a0*/  DSETP.NAN.AND P6, PT, R12, R12, PT ;  /* 0x0000000c0c00722a */ /* 0x000fe20003fc8000 */
[----:B------:R-:W-:Y:S01]  /*09b0*/  LOP3.LUT R11, RZ, 0x80000000, R13, 0xb8, !PT ;  /* 0x80000000ff0b7812 */ /* 0x000fe200078eb80d */
[----:B------:R-:W-:Y:S01]  /*09c0*/  DSETP.NAN.AND P5, PT, R14, R14, PT ;  /* 0x0000000e0e00722a */ /* 0x000fe20003fa8000 */
[----:B------:R-:W-:Y:S01]  /*09d0*/  LOP3.LUT R21, RZ, 0x80000000, R9, 0xb8, !PT ;  /* 0x80000000ff157812 */ /* 0x000fe200078eb809 */
[----:B------:R-:W-:Y:S01]  /*09e0*/  DSETP.NAN.AND P0, PT, R8, R8, PT ;  /* 0x000000080800722a */ /* 0x000fe20003f08000 */
[----:B------:R-:W-:Y:S02]  /*09f0*/  LOP3.LUT R23, RZ, 0x80000000, R43, 0xb8, !PT ;  /* 0x80000000ff177812 */ /* 0x000fe400078eb82b */
[----:B------:R-:W-:Y:S02]  /*0a00*/  FSEL R12, R12, RZ, !P6 ;  /* 0x000000ff0c0c7208 */ /* 0x000fe40007000000 */
[----:B------:R-:W-:Y:S01]  /*0a10*/  FSEL R13, R13, R11, !P6 ;  /* 0x0000000b0d0d7208 */ /* 0x000fe20007000000 */
[----:B------:R-:W-:Y:S01]  /*0a20*/  DSETP.NAN.AND P6, PT, R42, R42, PT ;  /* 0x0000002a2a00722a */ /* 0x000fe20003fc8000 */
[----:B------:R-:W-:-:S02]  /*0a30*/  LOP3.LUT R11, RZ, 0x80000000, R15, 0xb8, !PT ;  /* 0x80000000ff0b7812 */ /* 0x000fc400078eb80f */
[----:B------:R-:W-:Y:S02]  /*0a40*/  FSEL R14, R14, RZ, !P5 ;  /* 0x000000ff0e0e7208 */ /* 0x000fe40006800000 */
[----:B------:R-:W-:Y:S02]  /*0a50*/  FSEL R15, R15, R11, !P5 ;  /* 0x0000000b0f0f7208 */ /* 0x000fe40006800000 */
[----:B------:R-:W-:Y:S02]  /*0a60*/  FSEL R9, R9, R21, !P0 ;  /* 0x0000001509097208 */ /* 0x000fe40004000000 */
[----:B------:R-:W-:Y:S02]  /*0a70*/  FSEL R8, R8, RZ, !P0 ;  /* 0x000000ff08087208 */ /* 0x000fe40004000000 */
[----:B------:R-:W-:Y:S02]  /*0a80*/  FSEL R43, R43, R23, !P6 ;  /* 0x000000172b2b7208 */ /* 0x000fe40007000000 */
[----:B------:R-:W-:-:S07]  /*0a90*/  FSEL R42, R42, RZ, !P6 ;  /* 0x000000ff2a2a7208 */ /* 0x000fce0007000000 */
.L_x_12:
[C---:B------:R-:W-:Y:S02]  /*0aa0*/  DMUL R10, R42.reuse, R14 ;  /* 0x0000000e2a0a7228 */ /* 0x040fe40000000000 */
[----:B------:R-:W-:-:S06]  /*0ab0*/  DMUL R42, R42, R12 ;  /* 0x0000000c2a2a7228 */ /* 0x000fcc0000000000 */
[C---:B------:R-:W-:Y:S02]  /*0ac0*/  DFMA R10, R8.reuse, R12, -R10 ;  /* 0x0000000c080a722b */ /* 0x040fe4000000080a */
[----:B------:R-:W-:-:S06]  /*0ad0*/  DFMA R42, R8, R14, R42 ;  /* 0x0000000e082a722b */ /* 0x000fcc000000002a */
[----:B------:R-:W-:Y:S02]  /*0ae0*/  DMUL R20, R10, +INF ;  /* 0x7ff000000a147828 */ /* 0x000fe40000000000 */
[----:B------:R-:W-:-:S11]  /*0af0*/  DMUL R22, R42, +INF ;  /* 0x7ff000002a167828 */ /* 0x000fd60000000000 */
.L_x_5:
[----:B------:R-:W-:Y:S05]  /*0b00*/  BSYNC.RECONVERGENT B1 ;  /* 0x0000000000017941 */ /* 0x000fea0003800200 */
.L_x_4:
[----:B------:R-:W-:Y:S01]  /*0b10*/  VIADD R2, R2, 0x1 ;  /* 0x0000000102027836 */ /* 0x000fe20000000000 */
[----:B------:R-:W-:Y:S01]  /*0b20*/  DADD R16, R20, R16 ;  /* 0x0000000014107229 */ /* 0x000fe20000000010 */
[----:B------:R-:W-:Y:S01]  /*0b30*/  VIADD R3, R3, 0x1 ;  /* 0x0000000103037836 */ /* 0x000fe20000000000 */
[----:B------:R-:W-:Y:S01]  /*0b40*/  DADD R18, R22, R18 ;  /* 0x0000000016127229 */ /* 0x000fe20000000012 */
[----:B------:R-:W-:Y:S01]  /*0b50*/  VIADD R0, R0, 0x1 ;  /* 0x0000000100007836 */ /* 0x000fe20000000000 */
[----:B------:R-:W-:-:S13]  /*0b60*/  ISETP.NE.AND P0, PT, R2, RZ, PT ;  /* 0x000000ff0200720c */ /* 0x000fda0003f05270 */
[----:B------:R-:W-:Y:S05]  /*0b70*/  @P0 BRA `(.L_x_13) ;  /* 0xfffffff800600947 */ /* 0x000fea000383ffff */
[----:B------:R-:W0:Y:S02]  /*0b80*/  LDCU UR10, c[0x0][0x3d0] ;  /* 0x00007a00ff0a77ac */ /* 0x000e240008000800 */
[----:B0-----:R-:W-:-:S04]  /*0b90*/  IMAD R3, R39, UR10, R4 ;  /* 0x0000000a27037c24 */ /* 0x001fc8000f8e0204 */
[----:B------:R-:W-:-:S05]  /*0ba0*/  IMAD.WIDE R32, R3, 0x10, R32 ;  /* 0x0000001003207825 */ /* 0x000fca00078e0220 */
[----:B------:R0:W-:Y:S01]  /*0bb0*/  STG.E.128 desc[UR8][R32.64], R16 ;  /* 0x0000001020007986 */ /* 0x0001e2000c101d08 */
[----:B------:R-:W-:Y:S05]  /*0bc0*/  @P4 BRA `(.L_x_14) ;  /* 0xfffffff800244947 */ /* 0x000fea000383ffff */
.L_x_3:
[----:B------:R-:W-:Y:S05]  /*0bd0*/  BSYNC.RECONVERGENT B0 ;  /* 0x0000000000007941 */ /* 0x000fea0003800200 */
.L_x_2:
[----:B------:R-:W-:Y:S05]  /*0be0*/  WARPSYNC.ALL ;  /* 0x0000000000007948 */ /* 0x000fea0003800000 */
[----:B------:R-:W-:Y:S06]  /*0bf0*/  BAR.SYNC.DEFER_BLOCKING 0x0 ;  /* 0x0000000000007b1d */ /* 0x000fec0000010000 */
[----:B------:R-:W1:Y:S01]  /*0c00*/  LDCU UR11, c[0x0][0x3d0] ;  /* 0x00007a00ff0b77ac */ /* 0x000e620008000800 */
[----:B------:R-:W-:Y:S04]  /*0c10*/  BSSY.RECONVERGENT B0, `(.L_x_15) ;  /* 0x0000076000007945 */ /* 0x000fe80003800200 */
[----:B------:R-:W-:Y:S05]  /*0c20*/  @!P2 BRA `(.L_x_16) ;  /* 0x0000000400d0a947 */ /* 0x000fea0003800000 */
[----:B------:R-:W0:Y:S01]  /*0c30*/  LDCU UR10, c[0x0][0x3d0] ;  /* 0x00007a00ff0a77ac */ /* 0x000e220008000800 */
[----:B------:R-:W-:Y:S01]  /*0c40*/  CS2R R10, SRZ ;  /* 0x00000000000a7805 */ /* 0x000fe2000001ff00 */
[----:B0-----:R-:W-:-:S05]  /*0c50*/  IMAD.U32 R16, RZ, RZ, UR10 ;  /* 0x0000000aff107e24 */ /* 0x001fca000f8e00ff */
[----:B------:R-:W-:-:S13]  /*0c60*/  ISETP.GE.AND P0, PT, R16, 0x1, PT ;  /* 0x000000011000780c */ /* 0x000fda0003f06270 */
[----:B------:R-:W-:Y:S05]  /*0c70*/  @!P0 BRA `(.L_x_17) ;  /* 0x0000000400b88947 */ /* 0x000fea0003800000 */
[----:B------:R-:W-:Y:S01]  /*0c80*/  ISETP.GE.U32.AND P0, PT, R16, 0x4, PT ;  /* 0x000000041000780c */ /* 0x000fe20003f06070 */
[----:B------:R-:W-:Y:S01]  /*0c90*/  IMAD.IADD R17, R39, 0x1, R40 ;  /* 0x0000000127117824 */ /* 0x000fe200078e0228 */
[----:B------:R-:W-:Y:S01]  /*0ca0*/  CS2R R10, SRZ ;  /* 0x00000000000a7805 */ /* 0x000fe2000001ff00 */
[----:B------:R-:W-:-:S10]  /*0cb0*/  IMAD.MOV.U32 R0, RZ, RZ, RZ ;  /* 0x000000ffff007224 */ /* 0x000fd400078e00ff */
[----:B------:R-:W-:Y:S05]  /*0cc0*/  @!P0 BRA `(.L_x_18) ;  /* 0x0000000000e88947 */ /* 0x000fea0003800000 */
[----:B------:R-:W0:Y:S01]  /*0cd0*/  LDC.64 R8, c[0x0][0x390] ;  /* 0x0000e400ff087b82 */ /* 0x000e220000000a00 */
[----:B------:R-:W-:Y:S01]  /*0ce0*/  IMAD.MOV.U32 R0, RZ, RZ, RZ ;  /* 0x000000ffff007224 */ /* 0x000fe200078e00ff */
[----:B------:R-:W-:-:S07]  /*0cf0*/  CS2R R10, SRZ ;  /* 0x00000000000a7805 */ /* 0x000fce000001ff00 */
.L_x_27:
[----:B-1----:R-:W-:-:S04]  /*0d00*/  IMAD.U32 R16, RZ, RZ, UR11 ;  /* 0x0000000bff107e24 */ /* 0x002fc8000f8e00ff */
[----:B------:R-:W-:-:S04]  /*0d10*/  IMAD R5, R17, R16, R0 ;  /* 0x0000001011057224 */ /* 0x000fc800078e0200 */
[----:B0-----:R-:W-:-:S05]  /*0d20*/  IMAD.WIDE R4, R5, 0x10, R8 ;  /* 0x0000001005047825 */ /* 0x001fca00078e0208 */
[----:B------:R-:W2:Y:S04]  /*0d30*/  LDG.E.64 R22, desc[UR8][R4.64] ;  /* 0x0000000804167981 */ /* 0x000ea8000c1e1b00 */
[----:B------:R-:W3:Y:S04]  /*0d40*/  LDG.E.64 R14, desc[UR8][R4.64+0x10] ;  /* 0x00001008040e7981 */ /* 0x000ee8000c1e1b00 */
[----:B------:R-:W4:Y:S04]  /*0d50*/  LDG.E.64 R12, desc[UR8][R4.64+0x20] ;  /* 0x00002008040c7981 */ /* 0x000f28000c1e1b00 */
[----:B------:R0:W5:Y:S01]  /*0d60*/  LDG.E.64 R2, desc[UR8][R4.64+0x30] ;  /* 0x0000300804027981 */ /* 0x000162000c1e1b00 */
[----:B------:R-:W-:Y:S01]  /*0d70*/  BSSY.RECONVERGENT B1, `(.L_x_19) ;  /* 0x000000c000017945 */ /* 0x000fe20003800200 */
[----:B------:R-:W-:-:S02]  /*0d80*/  VIADD R0, R0, 0x4 ;  /* 0x0000000400007836 */ /* 0x000fc40000000000 */
[----:B------:R-:W-:Y:S02]  /*0d90*/  IMAD.MOV.U32 R18, RZ, RZ, 0x0 ;  /* 0x00000000ff127424 */ /* 0x000fe400078e00ff */
[----:B------:R-:W-:Y:S01]  /*0da0*/  IMAD.MOV.U32 R19, RZ, RZ, 0x7ff00000 ;  /* 0x7ff00000ff137424 */ /* 0x000fe200078e00ff */
[----:B--2---:R-:W-:Y:S02]  /*0db0*/  DSETP.NEU.AND P5, PT, |R22|, +INF , PT ;  /* 0x7ff000001600742a */ /* 0x004fe40003fad200 */
[----:B---3--:R-:W-:Y:S02]  /*0dc0*/  DSETP.NEU.AND P4, PT, |R14|, +INF , PT ;  /* 0x7ff000000e00742a */ /* 0x008fe40003f8d200 */
[----:B----4-:R-:W-:-:S10]  /*0dd0*/  DSETP.NEU.AND P0, PT, |R12|, +INF , PT ;  /* 0x7ff000000c00742a */ /* 0x010fd40003f0d200 */
[----:B0-----:R-:W-:Y:S05]  /*0de0*/  @!P5 BRA `(.L_x_20) ;  /* 0x000000000010d947 */ /* 0x001fea0003800000 */
[----:B------:R-:W2:Y:S02]  /*0df0*/  LDG.E.64 R20, desc[UR8][R4.64+0x8] ;  /* 0x0000080804147981 */ /* 0x000ea4000c1e1b00 */
[----:B--2---:R-:W-:-:S14]  /*0e00*/  DSETP.NEU.AND P5, PT, |R20|, +INF , PT ;  /* 0x7ff000001400742a */ /* 0x004fdc0003fad200 */
[----:B------:R-:W-:-:S08]  /*0e10*/  @P5 DMUL R20, R20, R20 ;  /* 0x0000001414145228 */ /* 0x000fd00000000000 */
[----:B------:R-:W-:-:S11]  /*0e20*/  @P5 DFMA R18, R22, R22, R20 ;  /* 0x000000161612522b */ /* 0x000fd60000000014 */
.L_x_20:
[----:B------:R-:W-:Y:S05]  /*0e30*/  BSYNC.RECONVERGENT B1 ;  /* 0x0000000000017941 */ /* 0x000fea0003800200 */
.L_x_19:
[----:B------:R-:W-:Y:S01]  /*0e40*/  BSSY.RECONVERGENT B1, `(.L_x_21) ;  /* 0x000000b000017945 */ /* 0x000fe20003800200 */
[----:B-----5:R-:W-:Y:S01]  /*0e50*/  DSETP.NEU.AND P5, PT, |R2|, +INF , PT ;  /* 0x7ff000000200742a */ /* 0x020fe20003fad200 */
[----:B------:R-:W-:Y:S01]  /*0e60*/  ISETP.NE.AND P6, PT, R0, UR6, PT ;  /* 0x0000000600007c0c */ /* 0x000fe2000bfc5270 */
[----:B------:R-:W-:Y:S01]  /*0e70*/  DADD R20, R18, R10 ;  /* 0x0000000012147229 */ /* 0x000fe2000000000a */
[----:B------:R-:W-:Y:S02]  /*0e80*/  IMAD.MOV.U32 R10, RZ, RZ, 0x0 ;  /* 0x00000000ff0a7424 */ /* 0x000fe400078e00ff */
[----:B------:R-:W-:Y:S01]  /*0e90*/  IMAD.MOV.U32 R11, RZ, RZ, 0x7ff00000 ;  /* 0x7ff00000ff0b7424 */ /* 0x000fe200078e00ff */
[----:B------:R-:W-:Y:S08]  /*0ea0*/  @!P4 BRA `(.L_x_22) ;  /* 0x000000000010c947 */ /* 0x000ff00003800000 */
[----:B------:R-:W2:Y:S02]  /*0eb0*/  LDG.E.64 R18, desc[UR8][R4.64+0x18] ;  /* 0x0000180804127981 */ /* 0x000ea4000c1e1b00 */
[----:B--2---:R-:W-:-:S14]  /*0ec0*/  DSETP.NEU.AND P4, PT, |R18|, +INF , PT ;  /* 0x7ff000001200742a */ /* 0x004fdc0003f8d200 */
[----:B------:R-:W-:-:S08]  /*0ed0*/  @P4 DMUL R18, R18, R18 ;  /* 0x0000001212124228 */ /* 0x000fd00000000000 */
[----:B------:R-:W-:-:S11]  /*0ee0*/  @P4 DFMA R10, R14, R14, R18 ;  /* 0x0000000e0e0a422b */ /* 0x000fd60000000012 */
.L_x_22:
[----:B------:R-:W-:Y:S05]  /*0ef0*/  BSYNC.RECONVERGENT B1 ;  /* 0x0000000000017941 */ /* 0x000fea0003800200 */
.L_x_21:
[----:B------:R-:W-:Y:S01]  /*0f00*/  BSSY.RECONVERGENT B1, `(.L_x_23) ;  /* 0x0000009000017945 */ /* 0x000fe20003800200 */
[----:B------:R-:W-:Y:S01]  /*0f10*/  DADD R20, R20, R10 ;  /* 0x0000000014147229 */ /* 0x000fe2000000000a */
[----:B------:R-:W-:Y:S02]  /*0f20*/  IMAD.MOV.U32 R10, RZ, RZ, 0x0 ;  /* 0x00000000ff0a7424 */ /* 0x000fe400078e00ff */
[----:B------:R-:W-:Y:S01]  /*0f30*/  IMAD.MOV.U32 R11, RZ, RZ, 0x7ff00000 ;  /* 0x7ff00000ff0b7424 */ /* 0x000fe200078e00ff */
[----:B------:R-:W-:Y:S07]  /*0f40*/  @!P0 BRA `(.L_x_24) ;  /* 0x0000000000108947 */ /* 0x000fee0003800000 */
[----:B------:R-:W2:Y:S02]  /*0f50*/  LDG.E.64 R14, desc[UR8][R4.64+0x28] ;  /* 0x00002808040e7981 */ /* 0x000ea4000c1e1b00 */
[----:B--2---:R-:W-:-:S14]  /*0f60*/  DSETP.NEU.AND P0, PT, |R14|, +INF , PT ;  /* 0x7ff000000e00742a */ /* 0x004fdc0003f0d200 */
[----:B------:R-:W-:-:S08]  /*0f70*/  @P0 DMUL R14, R14, R14 ;  /* 0x0000000e0e0e0228 */ /* 0x000fd00000000000 */
[----:B------:R-:W-:-:S11]  /*0f80*/  @P0 DFMA R10, R12, R12, R14 ;  /* 0x0000000c0c0a022b */ /* 0x000fd6000000000e */
.L_x_24:
[----:B------:R-:W-:Y:S05]  /*0f90*/  BSYNC.RECONVERGENT B1 ;  /* 0x0000000000017941 */ /* 0x000fea0003800200 */
.L_x_23:
        /* <DEDUP_REMOVED lines=9> */
.L_x_26:
[----:B------:R-:W-:Y:S05]  /*1030*/  BSYNC.RECONVERGENT B1 ;  /* 0x0000000000017941 */ /* 0x000fea0003800200 */
.L_x_25:
[----:B------:R-:W-:Y:S01]  /*1040*/  DADD R10, R20, R10 ;  /* 0x00000000140a7229 */ /* 0x000fe2000000000a */
[----:B------:R-:W-:Y:S10]  /*1050*/  @P6 BRA `(.L_x_27) ;  /* 0xfffffffc00286947 */ /* 0x000ff4000383ffff */
[----:B------:R-:W-:-:S07]  /*1060*/  IMAD.U32 R0, RZ, RZ, UR6 ;  /* 0x00000006ff007e24 */ /* 0x000fce000f8e00ff */
.L_x_18:
[----:B------:R-:W0:Y:S02]  /*1070*/  LDC R2, c[0x0][0x3d0] ;  /* 0x0000f400ff027b82 */ /* 0x000e240000000800 */
[----:B0-----:R-:W-:-:S04]  /*1080*/  LOP3.LUT R14, R2, 0x3, RZ, 0xc0, !PT ;  /* 0x00000003020e7812 */ /* 0x001fc800078ec0ff */
[----:B------:R-:W-:-:S13]  /*1090*/  ISETP.NE.AND P0, PT, R14, RZ, PT ;  /* 0x000000ff0e00720c */ /* 0x000fda0003f05270 */
[----:B------:R-:W-:Y:S05]  /*10a0*/  @!P0 BRA `(.L_x_17) ;  /* 0x0000000000ac8947 */ /* 0x000fea0003800000 */
[----:B------:R-:W0:Y:S01]  /*10b0*/  LDC.64 R8, c[0x0][0x390] ;  /* 0x0000e400ff087b82 */ /* 0x000e220000000a00 */
[----:B------:R-:W-:-:S04]  /*10c0*/  IMAD R17, R17, R16, R0 ;  /* 0x0000001011117224 */ /* 0x000fc800078e0200 */
[----:B0-----:R-:W-:-:S05]  /*10d0*/  IMAD.WIDE R8, R17, 0x10, R8 ;  /* 0x0000001011087825 */ /* 0x001fca00078e0208 */
[----:B------:R-:W2:Y:S01]  /*10e0*/  LDG.E.64 R12, desc[UR8][R8.64] ;  /* 0x00000008080c7981 */ /* 0x000ea2000c1e1b00 */
[----:B------:R-:W-:Y:S01]  /*10f0*/  BSSY.RECONVERGENT B1, `(.L_x_28) ;  /* 0x000000a000017945 */ /* 0x000fe20003800200 */
[----:B------:R-:W-:Y:S01]  /*1100*/  ISETP.NE.AND P4, PT, R14, 0x1, PT ;  /* 0x000000010e00780c */ /* 0x000fe20003f85270 */
[----:B------:R-:W-:Y:S02]  /*1110*/  IMAD.MOV.U32 R2, RZ, RZ, 0x0 ;  /* 0x00000000ff027424 */ /* 0x000fe400078e00ff */
[----:B------:R-:W-:Y:S01]  /*1120*/  IMAD.MOV.U32 R3, RZ, RZ, 0x7ff00000 ;  /* 0x7ff00000ff037424 */ /* 0x000fe200078e00ff */
[----:B--2---:R-:W-:-:S14]  /*1130*/  DSETP.NEU.AND P0, PT, |R12|, +INF , PT ;  /* 0x7ff000000c00742a */ /* 0x004fdc0003f0d200 */
[----:B------:R-:W-:Y:S05]  /*1140*/  @!P0 BRA `(.L_x_29) ;  /* 0x0000000000108947 */ /* 0x000fea0003800000 */
[----:B------:R-:W2:Y:S02]  /*1150*/  LDG.E.64 R4, desc[UR8][R8.64+0x8] ;  /* 0x0000080808047981 */ /* 0x000ea4000c1e1b00 */
[----:B--2---:R-:W-:-:S14]  /*1160*/  DSETP.NEU.AND P0, PT, |R4|, +INF , PT ;  /* 0x7ff000000400742a */ /* 0x004fdc0003f0d200 */
[----:B------:R-:W-:-:S08]  /*1170*/  @P0 DMUL R4, R4, R4 ;  /* 0x0000000404040228 */ /* 0x000fd00000000000 */
[----:B------:R-:W-:-:S11]  /*1180*/  @P0 DFMA R2, R12, R12, R4 ;  /* 0x0000000c0c02022b */ /* 0x000fd60000000004 */
.L_x_29:
[----:B-1----:R-:W-:Y:S05]  /*1190*/  BSYNC.RECONVERGENT B1 ;  /* 0x0000000000017941 */ /* 0x002fea0003800200 */
.L_x_28:
[----:B------:R-:W-:Y:S01]  /*11a0*/  DADD R10, R10, R2 ;  /* 0x000000000a0a7229 */ /* 0x000fe20000000002 */
[----:B------:R-:W-:Y:S10]  /*11b0*/  @!P4 BRA `(.L_x_17) ;  /* 0x000000000068c947 */ /* 0x000ff40003800000 */
        /* <DEDUP_REMOVED lines=11> */
.L_x_31:
[----:B------:R-:W-:Y:S05]  /*1270*/  BSYNC.RECONVERGENT B1 ;  /* 0x0000000000017941 */ /* 0x000fea0003800200 */
.L_x_30:
[----:B------:R-:W-:Y:S01]  /*1280*/  DADD R10, R10, R2 ;  /* 0x000000000a0a7229 */ /* 0x000fe20000000002 */
[----:B------:R-:W-:Y:S10]  /*1290*/  @!P4 BRA `(.L_x_17) ;  /* 0x000000000030c947 */ /* 0x000ff40003800000 */
[----:B------:R-:W2:Y:S01]  /*12a0*/  LDG.E.64 R12, desc[UR8][R8.64+0x20] ;  /* 0x00002008080c7981 */ /* 0x000ea2000c1e1b00 */
[----:B------:R-:W-:Y:S01]  /*12b0*/  BSSY.RECONVERGENT B1, `(.L_x_32) ;  /* 0x0000009000017945 */ /* 0x000fe20003800200 */
        /* <DEDUP_REMOVED lines=8> */
.L_x_33:
[----:B------:R-:W-:Y:S05]  /*1340*/  BSYNC.RECONVERGENT B1 ;  /* 0x0000000000017941 */ /* 0x000fea0003800200 */
.L_x_32:
[----:B------:R-:W-:-:S11]  /*1350*/  DADD R10, R10, R2 ;  /* 0x000000000a0a7229 */ /* 0x000fd60000000002 */
.L_x_17:
[----:B------:R2:W-:Y:S02]  /*1360*/  STG.E.64 desc[UR8][R36.64], R10 ;  /* 0x0000000a24007986 */ /* 0x0005e4000c101b08 */
.L_x_16:
[----:B-1----:R-:W-:Y:S05]  /*1370*/  BSYNC.RECONVERGENT B0 ;  /* 0x0000000000007941 */ /* 0x002fea0003800200 */
.L_x_15:
[----:B------:R-:W-:Y:S06]  /*1380*/  BAR.SYNC.DEFER_BLOCKING 0x0 ;  /* 0x0000000000007b1d */ /* 0x000fec0000010000 */
[----:B------:R-:W1:Y:S01]  /*1390*/  LDCU UR10, c[0x0][0x3d8] ;  /* 0x00007b00ff0a77ac */ /* 0x000e620008000800 */
[----:B------:R-:W-:Y:S04]  /*13a0*/  BSSY.RECONVERGENT B0, `(.L_x_34) ;  /* 0x000007f000007945 */ /* 0x000fe80003800200 */
[----:B------:R-:W-:Y:S05]  /*13b0*/  @!P2 BRA `(.L_x_35) ;  /* 0x0000000400f4a947 */ /* 0x000fea0003800000 */
[----:B------:R-:W-:Y:S01]  /*13c0*/  ISETP.GE.U32.AND P0, PT, R40, 0xf, PT ;  /* 0x0000000f2800780c */ /* 0x000fe20003f06070 */
[----:B------:R-:W-:Y:S01]  /*13d0*/  BSSY.RECONVERGENT B1, `(.L_x_36) ;  /* 0x0000031000017945 */ /* 0x000fe20003800200 */
[----:B------:R-:W-:Y:S01]  /*13e0*/  IMAD.MOV.U32 R15, RZ, RZ, RZ ;  /* 0x000000ffff0f7224 */ /* 0x000fe200078e00ff */
[----:B------:R-:W-:-:S10]  /*13f0*/  CS2R R42, SRZ ;  /* 0x00000000002a7805 */ /* 0x000fd4000001ff00 */
[----:B------:R-:W-:Y:S05]  /*1400*/  @!P0 BRA `(.L_x_37) ;  /* 0x0000000000b48947 */ /* 0x000fea0003800000 */
[----:B------:R-:W-:Y:S01]  /*1410*/  VIADD R0, R40, 0x1 ;  /* 0x0000000128007836 */ /* 0x000fe20000000000 */
[----:B------:R-:W-:Y:S01]  /*1420*/  BSSY.RECONVERGENT B2, `(.L_x_38) ;  /* 0x000002a000027945 */ /* 0x000fe20003800200 */
[----:B------:R-:W-:Y:S01]  /*1430*/  IMAD.MOV.U32 R41, RZ, RZ, RZ ;  /* 0x000000ffff297224 */ /* 0x000fe200078e00ff */
[----:B------:R-:W-:Y:S02]  /*1440*/  CS2R R42, SRZ ;  /* 0x00000000002a7805 */ /* 0x000fe4000001ff00 */
[----:B------:R-:W-:-:S07]  /*1450*/  LOP3.LUT R0, R0, 0x7f0, RZ, 0xc0, !PT ;  /* 0x000007f000007812 */ /* 0x000fce00078ec0ff */
.L_x_39:
[----:B0-----:R-:W0:Y:S01]  /*1460*/  LDC.64 R32, c[0x0][0x3b8] ;  /* 0x0000ee00ff207b82 */ /* 0x001e220000000a00 */
[----:B-1----:R-:W-:-:S04]  /*1470*/  IMAD R3, R38, UR10, R41 ;  /* 0x0000000a26037c24 */ /* 0x002fc8000f8e0229 */
[----:B0-----:R-:W-:-:S05]  /*1480*/  IMAD.WIDE R32, R3, 0x8, R32 ;  /* 0x0000000803207825 */ /* 0x001fca00078e0220 */
[----:B------:R-:W3:Y:S04]  /*1490*/  LDG.E.64 R2, desc[UR8][R32.64] ;  /* 0x0000000820027981 */ /* 0x000ee8000c1e1b00 */
[----:B------:R-:W4:Y:S04]  /*14a0*/  LDG.E.64 R28, desc[UR8][R32.64+0x8] ;  /* 0x00000808201c7981 */ /* 0x000f28000c1e1b00 */
[----:B------:R-:W5:Y:S04]  /*14b0*/  LDG.E.64 R30, desc[UR8][R32.64+0x10] ;  /* 0x00001008201e7981 */ /* 0x000f68000c1e1b00 */
        /* <DEDUP_REMOVED lines=8> */
[----:B--2---:R-:W2:Y:S04]  /*1540*/  LDG.E.64 R10, desc[UR8][R32.64+0x58] ;  /* 0x00005808200a7981 */ /* 0x004ea8000c1e1b00 */
[----:B------:R-:W2:Y:S04]  /*1550*/  LDG.E.64 R8, desc[UR8][R32.64+0x60] ;  /* 0x0000600820087981 */ /* 0x000ea8000c1e1b00 */
[----:B------:R-:W2:Y:S01]  /*1560*/  LDG.E.64 R4, desc[UR8][R32.64+0x68] ;  /* 0x0000680820047981 */ /* 0x000ea2000c1e1b00 */
[----:B---3--:R-:W-:-:S03]  /*1570*/  DADD R2, R2, R42 ;  /* 0x0000000002027229 */ /* 0x008fc6000000002a */
[----:B------:R-:W3:Y:S05]  /*1580*/  LDG.E.64 R42, desc[UR8][R32.64+0x78] ;  /* 0x00007808202a7981 */ /* 0x000eea000c1e1b00 */
[----:B----4-:R-:W-:Y:S02]  /*1590*/  DADD R28, R2, R28 ;  /* 0x00000000021c7229 */ /* 0x010fe4000000001c */
[----:B------:R-:W4:Y:S06]  /*15a0*/  LDG.E.64 R2, desc[UR8][R32.64+0x70] ;  /* 0x0000700820027981 */ /* 0x000f2c000c1e1b00 */
[----:B-----5:R-:W-:-:S08]  /*15b0*/  DADD R28, R28, R30 ;  /* 0x000000001c1c7229 */ /* 0x020fd0000000001e */
[----:B------:R-:W-:-:S08]  /*15c0*/  DADD R26, R28, R26 ;  /* 0x000000001c1a7229 */ /* 0x000fd0000000001a */
[----:B------:R-:W-:-:S08]  /*15d0*/  DADD R24, R26, R24 ;  /* 0x000000001a187229 */ /* 0x000fd00000000018 */
[----:B------:R-:W-:-:S08]  /*15e0*/  DADD R22, R24, R22 ;  /* 0x0000000018167229 */ /* 0x000fd00000000016 */
[----:B------:R-:W-:-:S08]  /*15f0*/  DADD R20, R22, R20 ;  /* 0x0000000016147229 */ /* 0x000fd00000000014 */
[----:B------:R-:W-:-:S08]  /*1600*/  DADD R18, R20, R18 ;  /* 0x0000000014127229 */ /* 0x000fd00000000012 */
[----:B------:R-:W-:-:S08]  /*1610*/  DADD R16, R18, R16 ;  /* 0x0000000012107229 */ /* 0x000fd00000000010 */
[----:B------:R-:W-:-:S08]  /*1620*/  DADD R14, R16, R14 ;  /* 0x00000000100e7229 */ /* 0x000fd0000000000e */
[----:B------:R-:W-:-:S08]  /*1630*/  DADD R12, R14, R12 ;  /* 0x000000000e0c7229 */ /* 0x000fd0000000000c */
[----:B--2---:R-:W-:Y:S01]  /*1640*/  DADD R10, R12, R10 ;  /* 0x000000000c0a7229 */ /* 0x004fe2000000000a */
[----:B------:R-:W-:-:S07]  /*1650*/  VIADD R41, R41, 0x10 ;  /* 0x0000001029297836 */ /* 0x000fce0000000000 */
[----:B------:R-:W-:Y:S01]  /*1660*/  DADD R8, R10, R8 ;  /* 0x000000000a087229 */ /* 0x000fe20000000008 */
[----:B------:R-:W-:-:S07]  /*1670*/  ISETP.NE.AND P0, PT, R41, R0, PT ;  /* 0x000000002900720c */ /* 0x000fce0003f05270 */
[----:B------:R-:W-:-:S08]  /*1680*/  DADD R4, R8, R4 ;  /* 0x0000000008047229 */ /* 0x000fd00000000004 */
[----:B----4-:R-:W-:-:S08]  /*1690*/  DADD R2, R4, R2 ;  /* 0x0000000004027229 */ /* 0x010fd00000000002 */
[----:B---3--:R-:W-:Y:S01]  /*16a0*/  DADD R42, R2, R42 ;  /* 0x00000000022a7229 */ /* 0x008fe2000000002a */
[----:B------:R-:W-:Y:S10]  /*16b0*/  @P0 BRA `(.L_x_39) ;  /* 0xfffffffc00680947 */ /* 0x000ff4000383ffff */
[----:B------:R-:W-:Y:S05]  /*16c0*/  BSYNC.RECONVERGENT B2 ;  /* 0x0000000000027941 */ /* 0x000fea0003800200 */
.L_x_38:
[----:B------:R-:W-:-:S07]  /*16d0*/  IMAD.MOV.U32 R15, RZ, RZ, R0 ;  /* 0x000000ffff0f7224 */ /* 0x000fce00078e0000 */
.L_x_37:
[----:B-1----:R-:W-:Y:S05]  /*16e0*/  BSYNC.RECONVERGENT B1 ;  /* 0x0000000000017941 */ /* 0x002fea0003800200 */
.L_x_36:
[----:B------:R-:W-:Y:S01]  /*16f0*/  VIADD R14, R40, 0x1 ;  /* 0x00000001280e7836 */ /* 0x000fe20000000000 */
[----:B------:R-:W-:Y:S04]  /*1700*/  BSSY.RECONVERGENT B1, `(.L_x_40) ;  /* 0x0000043000017945 */ /* 0x000fe80003800200 */
[----:B------:R-:W-:-:S04]  /*1710*/  LOP3.LUT R2, R14, 0xf, RZ, 0xc0, !PT ;  /* 0x0000000f0e027812 */ /* 0x000fc800078ec0ff */
[----:B------:R-:W-:-:S13]  /*1720*/  ISETP.NE.AND P0, PT, R2, RZ, PT ;  /* 0x000000ff0200720c */ /* 0x000fda0003f05270 */
[----:B------:R-:W-:Y:S05]  /*1730*/  @!P0 BRA `(.L_x_41) ;  /* 0x0000000000fc8947 */ /* 0x000fea0003800000 */
[----:B------:R-:W-:Y:S01]  /*1740*/  VIADD R2, R2, 0xffffffff ;  /* 0xffffffff02027836 */ /* 0x000fe20000000000 */
[----:B------:R-:W-:Y:S01]  /*1750*/  LOP3.LUT R0, R14, 0x7, RZ, 0xc0, !PT ;  /* 0x000000070e007812 */ /* 0x000fe200078ec0ff */
[----:B------:R-:W-:Y:S03]  /*1760*/  BSSY.RECONVERGENT B2, `(.L_x_42) ;  /* 0x0000019000027945 */ /* 0x000fe60003800200 */
[----:B------:R-:W-:Y:S02]  /*1770*/  ISETP.GE.U32.AND P0, PT, R2, 0x7, PT ;  /* 0x000000070200780c */ /* 0x000fe40003f06070 */
[----:B------:R-:W-:-:S11]  /*1780*/  ISETP.NE.AND P4, PT, R0, RZ, PT ;  /* 0x000000ff0000720c */ /* 0x000fd60003f85270 */
[----:B------:R-:W-:Y:S05]  /*1790*/  @!P0 BRA `(.L_x_43) ;  /* 0x0000000000548947 */ /* 0x000fea0003800000 */
[----:B0-----:R-:W0:Y:S01]  /*17a0*/  LDC.64 R16, c[0x0][0x3b8] ;  /* 0x0000ee00ff107b82 */ /* 0x001e220000000a00 */
[----:B------:R-:W1:Y:S02]  /*17b0*/  LDCU UR11, c[0x0][0x3d8] ;  /* 0x00007b00ff0b77ac */ /* 0x000e640008000800 */
[----:B-1----:R-:W-:-:S04]  /*17c0*/  IMAD R3, R38, UR11, R15 ;  /* 0x0000000b26037c24 */ /* 0x002fc8000f8e020f */
[----:B0-----:R-:W-:-:S05]  /*17d0*/  IMAD.WIDE R16, R3, 0x8, R16 ;  /* 0x0000000803107825 */ /* 0x001fca00078e0210 */
[----:B------:R-:W3:Y:S04]  /*17e0*/  LDG.E.64 R18, desc[UR8][R16.64] ;  /* 0x0000000810127981 */ /* 0x000ee8000c1e1b00 */
[----:B------:R-:W4:Y:S04]  /*17f0*/  LDG.E.64 R20, desc[UR8][R16.64+0x8] ;  /* 0x0000080810147981 */ /* 0x000f28000c1e1b00 */
[----:B------:R-:W5:Y:S04]  /*1800*/  LDG.E.64 R22, desc[UR8][R16.64+0x10] ;  /* 0x0000100810167981 */ /* 0x000f68000c1e1b00 */
[----:B--2---:R-:W2:Y:S04]  /*1810*/  LDG.E.64 R10, desc[UR8][R16.64+0x18] ;  /* 0x00001808100a7981 */ /* 0x004ea8000c1e1b00 */
[----:B------:R-:W2:Y:S04]  /*1820*/  LDG.E.64 R8, desc[UR8][R16.64+0x20] ;  /* 0x0000200810087981 */ /* 0x000ea8000c1e1b00 */
[----:B------:R-:W2:Y:S04]  /*1830*/  LDG.E.64 R4, desc[UR8][R16.64+0x28] ;  /* 0x0000280810047981 */ /* 0x000ea8000c1e1b00 */
[----:B------:R-:W2:Y:S04]  /*1840*/  LDG.E.64 R2, desc[UR8][R16.64+0x30] ;  /* 0x0000300810027981 */ /* 0x000ea8000c1e1b00 */
[----:B------:R-:W2:Y:S01]  /*1850*/  LDG.E.64 R12, desc[UR8][R16.64+0x38] ;  /* 0x00003808100c7981 */ /* 0x000ea2000c1e1b00 */
[----:B------:R-:W-:Y:S01]  /*1860*/  VIADD R15, R15, 0x8 ;  /* 0x000000080f0f7836 */ /* 0x000fe20000000000 */
[----:B---3--:R-:W-:-:S08]  /*1870*/  DADD R18, R42, R18 ;  /* 0x000000002a127229 */ /* 0x008fd00000000012 */
[----:B----4-:R-:W-:-:S08]  /*1880*/  DADD R18, R18, R20 ;  /* 0x0000000012127229 */ /* 0x010fd00000000014 */
[----:B-----5:R-:W-:-:S08]  /*1890*/  DADD R18, R18, R22 ;  /* 0x0000000012127229 */ /* 0x020fd00000000016 */
[----:B--2---:R-:W-:-:S08]  /*18a0*/  DADD R10, R18, R10 ;  /* 0x00000000120a7229 */ /* 0x004fd0000000000a */
[----:B------:R-:W-:-:S08]  /*18b0*/  DADD R8, R10, R8 ;  /* 0x000000000a087229 */ /* 0x000fd00000000008 */
[----:B------:R-:W-:-:S08]  /*18c0*/  DADD R4, R8, R4 ;  /* 0x0000000008047229 */ /* 0x000fd00000000004 */
[----:B------:R-:W-:-:S08]  /*18d0*/  DADD R2, R4, R2 ;  /* 0x0000000004027229 */ /* 0x000fd00000000002 */
[----:B------:R-:W-:-:S11]  /*18e0*/  DADD R42, R2, R12 ;  /* 0x00000000022a7229 */ /* 0x000fd6000000000c */
.L_x_43:
[----:B------:R-:W-:Y:S05]  /*18f0*/  BSYNC.RECONVERGENT B2 ;  /* 0x0000000000027941 */ /* 0x000fea0003800200 */
.L_x_42:
[----:B------:R-:W-:Y:S05]  /*1900*/  @!P4 BRA `(.L_x_41) ;  /* 0x000000000088c947 */ /* 0x000fea0003800000 */
[----:B------:R-:W-:Y:S01]  /*1910*/  VIADD R0, R0, 0xffffffff ;  /* 0xffffffff00007836 */ /* 0x000fe20000000000 */
[----:B------:R-:W-:Y:S01]  /*1920*/  LOP3.LUT R14, R14, 0x3, RZ, 0xc0, !PT ;  /* 0x000000030e0e7812 */ /* 0x000fe200078ec0ff */
[----:B------:R-:W-:Y:S03]  /*1930*/  BSSY.RECONVERGENT B2, `(.L_x_44) ;  /* 0x0000011000027945 */ /* 0x000fe60003800200 */
[----:B------:R-:W-:Y:S02]  /*1940*/  ISETP.GE.U32.AND P0, PT, R0, 0x3, PT ;  /* 0x000000030000780c */ /* 0x000fe40003f06070 */
[----:B------:R-:W-:-:S11]  /*1950*/  ISETP.NE.AND P4, PT, R14, RZ, PT ;  /* 0x000000ff0e00720c */ /* 0x000fd60003f85270 */
[----:B------:R-:W-:Y:S05]  /*1960*/  @!P0 BRA `(.L_x_45) ;  /* 0x0000000000348947 */ /* 0x000fea0003800000 */
[----:B------:R-:W1:Y:S01]  /*1970*/  LDC.64 R2, c[0x0][0x3b8] ;  /* 0x0000ee00ff027b82 */ /* 0x000e620000000a00 */
[----:B------:R-:W3:Y:S02]  /*1980*/  LDCU UR11, c[0x0][0x3d8] ;  /* 0x00007b00ff0b77ac */ /* 0x000ee40008000800 */
[----:B---3--:R-:W-:-:S04]  /*1990*/  IMAD R5, R38, UR11, R15 ;  /* 0x0000000b26057c24 */ /* 0x008fc8000f8e020f */
[----:B-1----:R-:W-:-:S05]  /*19a0*/  IMAD.WIDE R2, R5, 0x8, R2 ;  /* 0x0000000805027825 */ /* 0x002fca00078e0202 */
[----:B------:R-:W3:Y:S04]  /*19b0*/  LDG.E.64 R4, desc[UR8][R2.64] ;  /* 0x0000000802047981 */ /* 0x000ee8000c1e1b00 */
[----:B------:R-:W4:Y:S04]  /*19c0*/  LDG.E.64 R8, desc[UR8][R2.64+0x8] ;  /* 0x0000080802087981 */ /* 0x000f28000c1e1b00 */
[----:B--2---:R-:W2:Y:S04]  /*19d0*/  LDG.E.64 R10, desc[UR8][R2.64+0x10] ;  /* 0x00001008020a7981 */ /* 0x004ea8000c1e1b00 */
[----:B------:R-:W5:Y:S01]  /*19e0*/  LDG.E.64 R12, desc[UR8][R2.64+0x18] ;  /* 0x00001808020c7981 */ /* 0x000f62000c1e1b00 */
[----:B------:R-:W-:Y:S01]  /*19f0*/  VIADD R15, R15, 0x4 ;  /* 0x000000040f0f7836 */ /* 0x000fe20000000000 */
[----:B---3--:R-:W-:-:S08]  /*1a00*/  DADD R4, R42, R4 ;  /* 0x000000002a047229 */ /* 0x008fd00000000004 */
[----:B----4-:R-:W-:-:S08]  /*1a10*/  DADD R4, R4, R8 ;  /* 0x0000000004047229 */ /* 0x010fd00000000008 */
[----:B--2---:R-:W-:-:S08]  /*1a20*/  DADD R4, R4, R10 ;  /* 0x0000000004047229 */ /* 0x004fd0000000000a */
[----:B-----5:R-:W-:-:S11]  /*1a30*/  DADD R42, R4, R12 ;  /* 0x00000000042a7229 */ /* 0x020fd6000000000c */
.L_x_45:
[----:B------:R-:W-:Y:S05]  /*1a40*/  BSYNC.RECONVERGENT B2 ;  /* 0x0000000000027941 */ /* 0x000fea0003800200 */
.L_x_44:
[----:B------:R-:W-:Y:S05]  /*1a50*/  @!P4 BRA `(.L_x_41) ;  /* 0x000000000034c947 */ /* 0x000fea0003800000 */
[----:B------:R-:W1:Y:S01]  /*1a60*/  LDC.64 R8, c[0x0][0x3b8] ;  /* 0x0000ee00ff087b82 */ /* 0x000e620000000a00 */
[----:B------:R-:W3:Y:S02]  /*1a70*/  LDCU UR11, c[0x0][0x3d8] ;  /* 0x00007b00ff0b77ac */ /* 0x000ee40008000800 */
[----:B---3--:R-:W-:-:S04]  /*1a80*/  IMAD R15, R38, UR11, R15 ;  /* 0x0000000b260f7c24 */ /* 0x008fc8000f8e020f */
[----:B-1----:R-:W-:-:S05]  /*1a90*/  IMAD.WIDE R8, R15, 0x8, R8 ;  /* 0x000000080f087825 */ /* 0x002fca00078e0208 */
[----:B------:R-:W3:Y:S01]  /*1aa0*/  LDG.E.64 R2, desc[UR8][R8.64] ;  /* 0x0000000808027981 */ /* 0x000ee2000c1e1b00 */
[----:B------:R-:W-:Y:S01]  /*1ab0*/  ISETP.NE.AND P0, PT, R14, 0x1, PT ;  /* 0x000000010e00780c */ /* 0x000fe20003f05270 */
[----:B---3--:R-:W-:-:S12]  /*1ac0*/  DADD R42, R42, R2 ;  /* 0x000000002a2a7229 */ /* 0x008fd80000000002 */
[----:B------:R-:W-:Y:S05]  /*1ad0*/  @!P0 BRA `(.L_x_41) ;  /* 0x0000000000148947 */ /* 0x000fea0003800000 */
[----:B------:R-:W-:Y:S01]  /*1ae0*/  ISETP.NE.AND P0, PT, R14, 0x2, PT ;  /* 0x000000020e00780c */ /* 0x000fe20003f05270 */
[----:B------:R-:W3:-:S12]  /*1af0*/  LDG.E.64 R2, desc[UR8][R8.64+0x8] ;  /* 0x0000080808027981 */ /* 0x000ed8000c1e1b00 */
[----:B------:R-:W4:Y:S01]  /*1b00*/  @P0 LDG.E.64 R4, desc[UR8][R8.64+0x10] ;  /* 0x0000100808040981 */ /* 0x000f22000c1e1b00 */
[----:B---3--:R-:W-:-:S08]  /*1b10*/  DADD R42, R42, R2 ;  /* 0x000000002a2a7229 */ /* 0x008fd00000000002 */
[----:B----4-:R-:W-:-:S11]  /*1b20*/  @P0 DADD R42, R42, R4 ;  /* 0x000000002a2a0229 */ /* 0x010fd60000000004 */
.L_x_41:
[----:B------:R-:W-:Y:S05]  /*1b30*/  BSYNC.RECONVERGENT B1 ;  /* 0x0000000000017941 */ /* 0x000fea0003800200 */
.L_x_40:
[----:B------:R-:W1:Y:S01]  /*1b40*/  LDC.64 R2, c[0x0][0x3c0] ;  /* 0x0000f000ff027b82 */ /* 0x000e620000000a00 */
[----:B------:R-:W3:Y:S02]  /*1b50*/  LDCU UR11, c[0x0][0x3d8] ;  /* 0x00007b00ff0b77ac */ /* 0x000ee40008000800 */
[----:B---3--:R-:W-:-:S04]  /*1b60*/  IMAD R5, R38, UR11, R40 ;  /* 0x0000000b26057c24 */ /* 0x008fc8000f8e0228 */
[----:B-1----:R-:W-:-:S05]  /*1b70*/  IMAD.WIDE R2, R5, 0x8, R2 ;  /* 0x0000000805027825 */ /* 0x002fca00078e0202 */
[----:B------:R3:W-:Y:S02]  /*1b80*/  STG.E.64 desc[UR8][R2.64], R42 ;  /* 0x0000002a02007986 */ /* 0x0007e4000c101b08 */
.L_x_35:
[----:B-1----:R-:W-:Y:S05]  /*1b90*/  BSYNC.RECONVERGENT B0 ;  /* 0x0000000000007941 */ /* 0x002fea0003800200 */
.L_x_34:
[----:B------:R-:W1:Y:S01]  /*1ba0*/  S2R R5, SR_TID.X ;  /* 0x0000000000057919 */ /* 0x000e620000002100 */
[----:B------:R-:W1:Y:S01]  /*1bb0*/  S2UR UR10, SR_CTAID.X ;  /* 0x00000000000a79c3 */ /* 0x000e620000002500 */
[----:B------:R-:W4:Y:S01]  /*1bc0*/  LDCU UR11, c[0x0][0x3e0] ;  /* 0x00007c00ff0b77ac */ /* 0x000f220008000800 */
[----:B------:R-:W-:Y:S06]  /*1bd0*/  BSSY.RECONVERGENT B0, `(.L_x_46) ;  /* 0x0000036000007945 */ /* 0x000fec0003800200 */
[----:B------:R-:W1:Y:S08]  /*1be0*/  LDC R0, c[0x0][0x360] ;  /* 0x0000d800ff007b82 */ /* 0x000e700000000800 */
[----:B---3--:R-:W3:Y:S01]  /*1bf0*/  LDC.64 R2, c[0x0][0x3c8] ;  /* 0x0000f200ff027b82 */ /* 0x008ee20000000a00 */
[----:B-1----:R-:W-:Y:S01]  /*1c00*/  IMAD R0, R0, UR10, R5 ;  /* 0x0000000a00007c24 */ /* 0x002fe2000f8e0205 */
[----:B------:R-:W1:Y:S06]  /*1c10*/  LDCU UR10, c[0x0][0x3d8] ;  /* 0x00007b00ff0a77ac */ /* 0x000e6c0008000800 */
[----:B------:R-:W-:Y:S01]  /*1c20*/  BAR.SYNC.DEFER_BLOCKING 0x0 ;  /* 0x0000000000007b1d */ /* 0x000fe20000010000 */
[----:B----4-:R-:W-:Y:S01]  /*1c30*/  ISETP.GE.AND P0, PT, R0, UR11, PT ;  /* 0x0000000b00007c0c */ /* 0x010fe2000bf06270 */
[----:B---3--:R-:W-:-:S03]  /*1c40*/  IMAD.WIDE R2, R38, 0x4, R2 ;  /* 0x0000000426027825 */ /* 0x008fc600078e0202 */
[----:B------:R-:W-:-:S13]  /*1c50*/  ISETP.NE.OR P0, PT, R40, RZ, P0 ;  /* 0x000000ff2800720c */ /* 0x000fda0000705670 */
[----:B-1----:R-:W-:Y:S05]  /*1c60*/  @P0 BRA `(.L_x_47) ;  /* 0x0000000000b00947 */ /* 0x002fea0003800000 */
[----:B------:R-:W1:Y:S02]  /*1c70*/  LDC.64 R8, c[0x0][0x3a8] ;  /* 0x0000ea00ff087b82 */ /* 0x000e640000000a00 */
[----:B-1----:R-:W-:-:S05]  /*1c80*/  IMAD.WIDE R8, R38, 0x30, R8 ;  /* 0x0000003026087825 */ /* 0x002fca00078e0208 */
[----:B------:R-:W3:Y:S04]  /*1c90*/  LDG.E.64 R4, desc[UR8][R8.64] ;  /* 0x0000000808047981 */ /* 0x000ee8000c1e1b00 */
[----:B--2---:R-:W2:Y:S04]  /*1ca0*/  LDG.E.64 R10, desc[UR8][R8.64+0x10] ;  /* 0x00001008080a7981 */ /* 0x004ea8000c1e1b00 */
[----:B------:R-:W4:Y:S01]  /*1cb0*/  LDG.E.64 R12, desc[UR8][R8.64+0x8] ;  /* 0x00000808080c7981 */ /* 0x000f22000c1e1b00 */
[----:B---3--:R-:W-:Y:S01]  /*1cc0*/  SHF.R.U32.HI R0, RZ, 0x2, R5 ;  /* 0x00000002ff007819 */ /* 0x008fe20000011605 */
[----:B------:R-:W-:-:S03]  /*1cd0*/  VIADD R20, R4, 0xb0f8a ;  /* 0x000b0f8a04147836 */ /* 0x000fc60000000000 */
[----:B------:R-:W-:Y:S01]  /*1ce0*/  LOP3.LUT R0, R0, R5, RZ, 0x3c, !PT ;  /* 0x0000000500007212 */ /* 0x000fe200078e3cff */
[----:B--2---:R-:W-:Y:S01]  /*1cf0*/  IMAD.SHL.U32 R5, R11, 0x10, RZ ;  /* 0x000000100b057824 */ /* 0x004fe200078e00ff */
[----:B------:R1:W-:Y:S01]  /*1d00*/  STG.E.64 desc[UR8][R8.64+0x8], R10 ;  /* 0x0000080a08007986 */ /* 0x0003e2000c101b08 */
[----:B----4-:R-:W-:Y:S02]  /*1d10*/  SHF.R.U32.HI R15, RZ, 0x2, R12 ;  /* 0x00000002ff0f7819 */ /* 0x010fe4000001160c */
[C---:B------:R-:W-:Y:S02]  /*1d20*/  IMAD.SHL.U32 R14, R0.reuse, 0x2, RZ ;  /* 0x00000002000e7824 */ /* 0x040fe400078e00ff */
[----:B------:R-:W-:Y:S01]  /*1d30*/  IMAD.MOV.U32 R21, RZ, RZ, R13 ;  /* 0x000000ffff157224 */ /* 0x000fe200078e000d */
[----:B------:R-:W-:Y:S02]  /*1d40*/  LOP3.LUT R15, R15, R12, RZ, 0x3c, !PT ;  /* 0x0000000c0f0f7212 */ /* 0x000fe400078e3cff */
[----:B------:R-:W-:-:S02]  /*1d50*/  LOP3.LUT R14, R0, R14, R5, 0x96, !PT ;  /* 0x0000000e000e7212 */ /* 0x000fc400078e9605 */
[----:B------:R2:W-:Y:S01]  /*1d60*/  STG.E.64 desc[UR8][R8.64], R20 ;  /* 0x0000001408007986 */ /* 0x0005e2000c101b08 */
[----:B------:R-:W-:Y:S01]  /*1d70*/  IMAD.SHL.U32 R5, R15, 0x2, RZ ;  /* 0x000000020f057824 */ /* 0x000fe200078e00ff */
[----:B0-----:R-:W-:Y:S02]  /*1d80*/  LOP3.LUT R18, R14, R11, RZ, 0x3c, !PT ;  /* 0x0000000b0e127212 */ /* 0x001fe400078e3cff */
[----:B-1----:R-:W0:Y:S03]  /*1d90*/  LDC.64 R10, c[0x0][0x3c0] ;  /* 0x0000f000ff0a7b82 */ /* 0x002e260000000a00 */
[----:B------:R-:W-:-:S05]  /*1da0*/  IMAD.SHL.U32 R0, R18, 0x10, RZ ;  /* 0x0000001012007824 */ /* 0x000fca00078e00ff */
[----:B------:R-:W-:-:S04]  /*1db0*/  LOP3.LUT R5, R15, R5, R0, 0x96, !PT ;  /* 0x000000050f057212 */ /* 0x000fc800078e9600 */
[----:B------:R-:W-:-:S05]  /*1dc0*/  LOP3.LUT R19, R5, R18, RZ, 0x3c, !PT ;  /* 0x0000001205137212 */ /* 0x000fca00078e3cff */
[----:B------:R2:W-:Y:S04]  /*1dd0*/  STG.E.64 desc[UR8][R8.64+0x10], R18 ;  /* 0x0000101208007986 */ /* 0x0005e8000c101b08 */
[----:B------:R-:W3:Y:S01]  /*1de0*/  LDG.E.64 R14, desc[UR8][R34.64] ;  /* 0x00000008220e7981 */ /* 0x000ee2000c1e1b00 */
[----:B------:R-:W-:Y:S01]  /*1df0*/  IMAD.IADD R12, R19, 0x1, R20 ;  /* 0x00000001130c7824 */ /* 0x000fe200078e0214 */
[----:B------:R-:W-:Y:S01]  /*1e00*/  IADD3 R5, PT, PT, R4, 0x587c5, R18 ;  /* 0x000587c504057810 */ /* 0x000fe20007ffe012 */
[----:B------:R-:W-:Y:S01]  /*1e10*/  IMAD.MOV.U32 R16, RZ, RZ, 0x0 ;  /* 0x00000000ff107424 */ /* 0x000fe200078e00ff */
[----:B------:R-:W-:Y:S01]  /*1e20*/  BSSY.RECONVERGENT B1, `(.L_x_48) ;  /* 0x000000f000017945 */ /* 0x000fe20003800200 */
[----:B------:R-:W-:-:S04]  /*1e30*/  IMAD.WIDE.U32 R12, R12, 0x200000, RZ ;  /* 0x002000000c0c7825 */ /* 0x000fc800078e00ff */
[----:B------:R-:W-:Y:S01]  /*1e40*/  IMAD.MOV.U32 R17, RZ, RZ, 0x3ca00000 ;  /* 0x3ca00000ff117424 */ /* 0x000fe200078e00ff */
[----:B------:R-:W-:-:S04]  /*1e50*/  LOP3.LUT R12, R12, R5, RZ, 0x3c, !PT ;  /* 0x000000050c0c7212 */ /* 0x000fc800078e3cff */
[----:B------:R-:W1:Y:S02]  /*1e60*/  I2F.F64.U64 R4, R12 ;  /* 0x0000000c00047312 */ /* 0x000e640000301800 */
[----:B-1----:R-:W-:-:S08]  /*1e70*/  DFMA R4, R4, R16, 5.5511151231257827021e-17 ;  /* 0x3c9000000404742b */ /* 0x002fd00000000010 */
[----:B---3--:R-:W-:Y:S01]  /*1e80*/  DMUL R4, R4, R14 ;  /* 0x0000000e04047228 */ /* 0x008fe20000000000 */
[----:B0-2---:R-:W-:-:S10]  /*1e90*/  IMAD.MOV.U32 R15, RZ, RZ, RZ ;  /* 0x000000ffff0f7224 */ /* 0x005fd400078e00ff */
.L_x_49:
[----:B------:R-:W-:-:S04]  /*1ea0*/  IMAD R9, R38, UR10, R15 ;  /* 0x0000000a26097c24 */ /* 0x000fc8000f8e020f */
[----:B------:R-:W-:-:S06]  /*1eb0*/  IMAD.WIDE R8, R9, 0x8, R10 ;  /* 0x0000000809087825 */ /* 0x000fcc00078e020a */
[----:B------:R-:W2:Y:S01]  /*1ec0*/  LDG.E.64 R8, desc[UR8][R8.64] ;  /* 0x0000000808087981 */ /* 0x000ea2000c1e1b00 */
[----:B------:R-:W-:Y:S02]  /*1ed0*/  IMAD.MOV.U32 R13, RZ, RZ, R15 ;  /* 0x000000ffff0d7224 */ /* 0x000fe400078e000f */
[----:B------:R-:W-:Y:S01]  /*1ee0*/  VIADD R15, R15, 0x1 ;  /* 0x000000010f0f7836 */ /* 0x000fe20000000000 */
[----:B--2---:R-:W-:-:S14]  /*1ef0*/  DSETP.GT.AND P0, PT, R4, R8, PT ;  /* 0x000000080400722a */ /* 0x004fdc0003f04000 */
[----:B------:R-:W-:Y:S05]  /*1f00*/  @P0 BRA `(.L_x_49) ;  /* 0xfffffffc00e40947 */ /* 0x000fea000383ffff */
[----:B------:R-:W-:Y:S05]  /*1f10*/  BSYNC.RECONVERGENT B1 ;  /* 0x0000000000017941 */ /* 0x000fea0003800200 */
.L_x_48:
[----:B------:R1:W-:Y:S02]  /*1f20*/  STG.E desc[UR8][R2.64], R13 ;  /* 0x0000000d02007986 */ /* 0x0003e4000c101908 */
.L_x_47:
[----:B------:R-:W-:Y:S05]  /*1f30*/  BSYNC.RECONVERGENT B0 ;  /* 0x0000000000007941 */ /* 0x000fea0003800200 */
.L_x_46:
[----:B------:R-:W-:Y:S06]  /*1f40*/  BAR.SYNC.DEFER_BLOCKING 0x0 ;  /* 0x0000000000007b1d */ /* 0x000fec0000010000 */
[----:B------:R-:W-:Y:S04]  /*1f50*/  BSSY.RECONVERGENT B0, `(.L_x_50) ;  /* 0x0000056000007945 */ /* 0x000fe80003800200 */
[----:B------:R-:W-:Y:S05]  /*1f60*/  @!P3 BRA `(.L_x_51) ;  /* 0x000000040050b947 */ /* 0x000fea0003800000 */
[----:B------:R-:W3:Y:S01]  /*1f70*/  LDG.E R21, desc[UR8][R2.64] ;  /* 0x0000000802157981 */ /* 0x000ee2000c1e1900 */
[----:B------:R-:W4:Y:S01]  /*1f80*/  LDC.64 R4, c[0x0][0x3b8] ;  /* 0x0000ee00ff047b82 */ /* 0x000f220000000a00 */
[----:B------:R-:W3:Y:S02]  /*1f90*/  LDCU UR10, c[0x0][0x3d8] ;  /* 0x00007b00ff0a77ac */ /* 0x000ee40008000800 */
[----:B---3--:R-:W-:Y:S01]  /*1fa0*/  IMAD R9, R38, UR10, R21 ;  /* 0x0000000a26097c24 */ /* 0x008fe2000f8e0215 */
[----:B------:R-:W3:Y:S03]  /*1fb0*/  LDCU UR10, c[0x0][0x3d0] ;  /* 0x00007a00ff0a77ac */ /* 0x000ee60008000800 */
[----:B----4-:R-:W-:-:S06]  /*1fc0*/  IMAD.WIDE R4, R9, 0x8, R4 ;  /* 0x0000000809047825 */ /* 0x010fcc00078e0204 */
[----:B------:R-:W4:Y:S01]  /*1fd0*/  LDG.E.64 R4, desc[UR8][R4.64] ;  /* 0x0000000804047981 */ /* 0x000f22000c1e1b00 */
[----:B------:R-:W-:Y:S01]  /*1fe0*/  IMAD.MOV.U32 R12, RZ, RZ, 0x0 ;  /* 0x00000000ff0c7424 */ /* 0x000fe200078e00ff */
[----:B------:R-:W-:Y:S01]  /*1ff0*/  BSSY.RECONVERGENT B1, `(.L_x_52) ;  /* 0x0000018000017945 */ /* 0x000fe20003800200 */
[----:B-1----:R-:W-:Y:S02]  /*2000*/  IMAD.MOV.U32 R13, RZ, RZ, 0x3fd80000 ;  /* 0x3fd80000ff0d7424 */ /* 0x002fe400078e00ff */
[----:B---3--:R-:W-:-:S04]  /*2010*/  IMAD R0, R39, UR10, R40 ;  /* 0x0000000a27007c24 */ /* 0x008fc8000f8e0228 */
[----:B------:R-:W-:Y:S01]  /*2020*/  IMAD R21, R21, UR10, R0 ;  /* 0x0000000a15157c24 */ /* 0x000fe2000f8e0200 */
[----:B----4-:R-:W2:Y:S01]  /*2030*/  MUFU.RSQ64H R9, R5 ;  /* 0x0000000500097308 */ /* 0x010ea20000001c00 */
[----:B------:R-:W-:-:S05]  /*2040*/  VIADD R8, R5, 0xfcb00000 ;  /* 0xfcb0000005087836 */ /* 0x000fca0000000000 */
[----:B------:R-:W-:Y:S01]  /*2050*/  ISETP.GE.U32.AND P0, PT, R8, 0x7ca00000, PT ;  /* 0x7ca000000800780c */ /* 0x000fe20003f06070 */
[----:B--2---:R-:W-:-:S08]  /*2060*/  DMUL R10, R8, R8 ;  /* 0x00000008080a7228 */ /* 0x004fd00000000000 */
[----:B------:R-:W-:-:S08]  /*2070*/  DFMA R10, R4, -R10, 1 ;  /* 0x3ff00000040a742b */ /* 0x000fd0000000080a */
[----:B------:R-:W-:Y:S02]  /*2080*/  DFMA R2, R10, R12, 0.5 ;  /* 0x3fe000000a02742b */ /* 0x000fe4000000000c */
[----:B------:R-:W-:Y:S01]  /*2090*/  DMUL R10, R8, R10 ;  /* 0x0000000a080a7228 */ /* 0x000fe20000000000 */
[----:B------:R-:W1:Y:S07]  /*20a0*/  LDC.64 R12, c[0x0][0x390] ;  /* 0x0000e400ff0c7b82 */ /* 0x000e6e0000000a00 */
[----:B------:R-:W-:-:S08]  /*20b0*/  DFMA R14, R2, R10, R8 ;  /* 0x0000000a020e722b */ /* 0x000fd00000000008 */
[----:B------:R-:W-:Y:S02]  /*20c0*/  DMUL R10, R4, R14 ;  /* 0x0000000e040a7228 */ /* 0x000fe40000000000 */
[----:B0-----:R-:W-:Y:S02]  /*20d0*/  VIADD R19, R15, 0xfff00000 ;  /* 0xfff000000f137836 */ /* 0x001fe40000000000 */
[----:B------:R-:W-:-:S04]  /*20e0*/  IMAD.MOV.U32 R18, RZ, RZ, R14 ;  /* 0x000000ffff127224 */ /* 0x000fc800078e000e */
[----:B------:R-:W-:Y:S01]  /*20f0*/  DFMA R16, R10, -R10, R4 ;  /* 0x8000000a0a10722b */ /* 0x000fe20000000004 */
[----:B-1----:R-:W-:-:S07]  /*2100*/  IMAD.WIDE R12, R21, 0x10, R12 ;  /* 0x00000010150c7825 */ /* 0x002fce00078e020c */
[----:B------:R-:W-:Y:S01]  /*2110*/  DFMA R2, R16, R18, R10 ;  /* 0x000000121002722b */ /* 0x000fe2000000000a */
[----:B------:R-:W-:Y:S10]  /*2120*/  @!P0 BRA `(.L_x_53) ;  /* 0x0000000000108947 */ /* 0x000ff40003800000 */
[----:B------:R-:W-:-:S07]  /*2130*/  MOV R0, 0x2150 ;  /* 0x0000215000007802 */ /* 0x000fce0000000f00 */
[----:B------:R-:W-:Y:S05]  /*2140*/  CALL.REL.NOINC `($__internal_1_$__cuda_sm20_dsqrt_rn_f64_mediumpath_v1) ;  /* 0x0000002400c47944 */ /* 0x000fea0003c00000 */
[----:B------:R-:W-:Y:S02]  /*2150*/  IMAD.MOV.U32 R2, RZ, RZ, R4 ;  /* 0x000000ffff027224 */ /* 0x000fe400078e0004 */
[----:B------:R-:W-:-:S07]  /*2160*/  IMAD.MOV.U32 R3, RZ, RZ, R5 ;  /* 0x000000ffff037224 */ /* 0x000fce00078e0005 */
.L_x_53:
[----:B------:R-:W-:Y:S05]  /*2170*/  BSYNC.RECONVERGENT B1 ;  /* 0x0000000000017941 */ /* 0x000fea0003800200 */
.L_x_52:
[----:B------:R-:W2:Y:S01]  /*2180*/  LDG.E.128 R12, desc[UR8][R12.64] ;  /* 0x000000080c0c7981 */ /* 0x000ea2000c1e1d00 */
[----:B------:R-:W0:Y:S01]  /*2190*/  MUFU.RCP64H R5, R3 ;  /* 0x0000000300057308 */ /* 0x000e220000001800 */
[----:B------:R-:W-:Y:S01]  /*21a0*/  IMAD.MOV.U32 R4, RZ, RZ, 0x1 ;  /* 0x00000001ff047424 */ /* 0x000fe200078e00ff */
[----:B------:R-:W-:Y:S05]  /*21b0*/  BSSY.RECONVERGENT B1, `(.L_x_54) ;  /* 0x0000015000017945 */ /* 0x000fea0003800200 */
[----:B0-----:R-:W-:-:S08]  /*21c0*/  DFMA R8, R4, -R2, 1 ;  /* 0x3ff000000408742b */ /* 0x001fd00000000802 */
[----:B------:R-:W-:-:S08]  /*21d0*/  DFMA R8, R8, R8, R8 ;  /* 0x000000080808722b */ /* 0x000fd00000000008 */
[----:B------:R-:W-:-:S08]  /*21e0*/  DFMA R8, R4, R8, R4 ;  /* 0x000000080408722b */ /* 0x000fd00000000004 */
[----:B------:R-:W-:-:S08]  /*21f0*/  DFMA R4, R8, -R2, 1 ;  /* 0x3ff000000804742b */ /* 0x000fd00000000802 */
[----:B------:R-:W-:-:S08]  /*2200*/  DFMA R4, R8, R4, R8 ;  /* 0x000000040804722b */ /* 0x000fd00000000008 */
[----:B--2---:R-:W-:Y:S01]  /*2210*/  DMUL R8, R12, R4 ;  /* 0x000000040c087228 */ /* 0x004fe20000000000 */
[----:B------:R-:W-:-:S07]  /*2220*/  FSETP.GEU.AND P4, PT, |R13|, 6.5827683646048100446e-37, PT ;  /* 0x036000000d00780b */ /* 0x000fce0003f8e200 */
[----:B------:R-:W-:-:S08]  /*2230*/  DFMA R10, R8, -R2, R12 ;  /* 0x80000002080a722b */ /* 0x000fd0000000000c */
[----:B------:R-:W-:-:S10]  /*2240*/  DFMA R8, R4, R10, R8 ;  /* 0x0000000a0408722b */ /* 0x000fd40000000008 */
[----:B------:R-:W-:-:S05]  /*2250*/  FFMA R0, RZ, R3, R9 ;  /* 0x00000003ff007223 */ /* 0x000fca0000000009 */
[----:B------:R-:W-:-:S13]  /*2260*/  FSETP.GT.AND P0, PT, |R0|, 1.469367938527859385e-39, PT ;  /* 0x001000000000780b */ /* 0x000fda0003f04200 */
[----:B------:R-:W-:Y:S05]  /*2270*/  @P0 BRA P4, `(.L_x_55) ;  /* 0x0000000000200947 */ /* 0x000fea0002000000 */
[----:B------:R-:W-:Y:S01]  /*2280*/  IMAD.MOV.U32 R4, RZ, RZ, R12 ;  /* 0x000000ffff047224 */ /* 0x000fe200078e000c */
[----:B------:R-:W-:Y:S01]  /*2290*/  MOV R0, 0x22e0 ;  /* 0x000022e000007802 */ /* 0x000fe20000000f00 */
[----:B------:R-:W-:Y:S02]  /*22a0*/  IMAD.MOV.U32 R5, RZ, RZ, R13 ;  /* 0x000000ffff057224 */ /* 0x000fe400078e000d */
[----:B------:R-:W-:Y:S02]  /*22b0*/  IMAD.MOV.U32 R12, RZ, RZ, R2 ;  /* 0x000000ffff0c7224 */ /* 0x000fe400078e0002 */
[----:B------:R-:W-:-:S07]  /*22c0*/  IMAD.MOV.U32 R13, RZ, RZ, R3 ;  /* 0x000000ffff0d7224 */ /* 0x000fce00078e0003 */
[----:B------:R-:W-:Y:S05]  /*22d0*/  CALL.REL.NOINC `($__internal_0_$__cuda_sm20_div_rn_f64_full) ;  /* 0x0000001c00e07944 */ /* 0x000fea0003c00000 */
[----:B------:R-:W-:Y:S02]  /*22e0*/  IMAD.MOV.U32 R8, RZ, RZ, R10 ;  /* 0x000000ffff087224 */ /* 0x000fe400078e000a */
[----:B------:R-:W-:-:S07]  /*22f0*/  IMAD.MOV.U32 R9, RZ, RZ, R11 ;  /* 0x000000ffff097224 */ /* 0x000fce00078e000b */
.L_x_55:
[----:B------:R-:W-:Y:S05]  /*2300*/  BSYNC.RECONVERGENT B1 ;  /* 0x0000000000017941 */ /* 0x000fea0003800200 */
.L_x_54:
[----:B------:R-:W0:Y:S01]  /*2310*/  MUFU.RCP64H R5, R3 ;  /* 0x0000000300057308 */ /* 0x000e220000001800 */
[----:B------:R-:W-:Y:S01]  /*2320*/  IMAD.MOV.U32 R4, RZ, RZ, 0x1 ;  /* 0x00000001ff047424 */ /* 0x000fe200078e00ff */
[----:B------:R-:W-:Y:S01]  /*2330*/  FSETP.GEU.AND P4, PT, |R15|, 6.5827683646048100446e-37, PT ;  /* 0x036000000f00780b */ /* 0x000fe20003f8e200 */
[----:B------:R-:W-:Y:S04]  /*2340*/  BSSY.RECONVERGENT B1, `(.L_x_56) ;  /* 0x0000012000017945 */ /* 0x000fe80003800200 */
[----:B0-----:R-:W-:-:S08]  /*2350*/  DFMA R10, R4, -R2, 1 ;  /* 0x3ff00000040a742b */ /* 0x001fd00000000802 */
[----:B------:R-:W-:-:S08]  /*2360*/  DFMA R10, R10, R10, R10 ;  /* 0x0000000a0a0a722b */ /* 0x000fd0000000000a */
[----:B------:R-:W-:-:S08]  /*2370*/  DFMA R10, R4, R10, R4 ;  /* 0x0000000a040a722b */ /* 0x000fd00000000004 */
[----:B------:R-:W-:-:S08]  /*2380*/  DFMA R4, R10, -R2, 1 ;  /* 0x3ff000000a04742b */ /* 0x000fd00000000802 */
[----:B------:R-:W-:-:S08]  /*2390*/  DFMA R12, R10, R4, R10 ;  /* 0x000000040a0c722b */ /* 0x000fd0000000000a */
[----:B------:R-:W-:-:S08]  /*23a0*/  DMUL R10, R14, R12 ;  /* 0x0000000c0e0a7228 */ /* 0x000fd00000000000 */
        /* <DEDUP_REMOVED lines=11> */
.L_x_57:
[----:B------:R-:W-:Y:S05]  /*2460*/  BSYNC.RECONVERGENT B1 ;  /* 0x0000000000017941 */ /* 0x000fea0003800200 */
.L_x_56:
[----:B------:R-:W0:Y:S01]  /*2470*/  LDC.64 R2, c[0x0][0x390] ;  /* 0x0000e400ff027b82 */ /* 0x000e220000000a00 */
[----:B------:R-:W-:-:S04]  /*2480*/  IMAD.IADD R5, R7, 0x1, R40 ;  /* 0x0000000107057824 */ /* 0x000fc800078e0228 */
[----:B0-----:R-:W-:-:S05]  /*2490*/  IMAD.WIDE R2, R5, 0x10, R2 ;  /* 0x0000001005027825 */ /* 0x001fca00078e0202 */
[----:B------:R3:W-:Y:S02]  /*24a0*/  STG.E.128 desc[UR8][R2.64], R8 ;  /* 0x0000000802007986 */ /* 0x0007e4000c101d08 */
.L_x_51:
[----:B------:R-:W-:Y:S05]  /*24b0*/  BSYNC.RECONVERGENT B0 ;  /* 0x0000000000007941 */ /* 0x000fea0003800200 */
.L_x_50:
[----:B------:R-:W4:Y:S01]  /*24c0*/  LDC R0, c[0x0][0x3dc] ;  /* 0x0000f700ff007b82 */ /* 0x000f220000000800 */
[----:B------:R-:W-:Y:S07]  /*24d0*/  BSSY.RECONVERGENT B0, `(.L_x_58) ;  /* 0x000007c000007945 */ /* 0x000fee0003800200 */
[----:B------:R-:W-:Y:S01]  /*24e0*/  BAR.SYNC.DEFER_BLOCKING 0x0 ;  /* 0x0000000000007b1d */ /* 0x000fe20000010000 */
[----:B----4-:R-:W-:-:S13]  /*24f0*/  ISETP.LT.OR P0, PT, R0, 0x1, !P3 ;  /* 0x000000010000780c */ /* 0x010fda0005f01670 */
[----:B------:R-:W-:Y:S05]  /*2500*/  @P0 BRA `(.L_x_59) ;  /* 0x0000000400e00947 */ /* 0x000fea0003800000 */
[----:B------:R-:W-:-:S07]  /*2510*/  IMAD.MOV.U32 R31, RZ, RZ, RZ ;  /* 0x000000ffff1f7224 */ /* 0x000fce00078e00ff */
.L_x_70:
[----:B----4-:R-:W4:Y:S01]  /*2520*/  LDCU UR10, c[0x0][0x3d0] ;  /* 0x00007a00ff0a77ac */ /* 0x010f220008000800 */
[----:B-1-3--:R-:W-:Y:S01]  /*2530*/  IMAD.MOV.U32 R2, RZ, RZ, RZ ;  /* 0x000000ffff027224 */ /* 0x00afe200078e00ff */
[----:B------:R-:W-:Y:S02]  /*2540*/  CS2R R8, SRZ ;  /* 0x0000000000087805 */ /* 0x000fe4000001ff00 */
[----:B--2---:R-:W-:Y:S01]  /*2550*/  CS2R R10, SRZ ;  /* 0x00000000000a7805 */ /* 0x004fe2000001ff00 */
[----:B----4-:R-:W-:-:S07]  /*2560*/  IMAD R0, R31, UR10, R40 ;  /* 0x0000000a1f007c24 */ /* 0x010fce000f8e0228 */
.L_x_69:
[----:B------:R-:W1:Y:S01]  /*2570*/  LDC R3, c[0x0][0x3d0] ;  /* 0x0000f400ff037b82 */ /* 0x000e620000000800 */
[----:B------:R-:W-:-:S07]  /*2580*/  IMAD.IADD R15, R7, 0x1, R2 ;  /* 0x00000001070f7824 */ /* 0x000fce00078e0202 */
[----:B------:R-:W2:Y:S08]  /*2590*/  LDC.64 R12, c[0x0][0x390] ;  /* 0x0000e400ff0c7b82 */ /* 0x000eb00000000a00 */
[----:B0-----:R-:W0:Y:S01]  /*25a0*/  LDC.64 R16, c[0x0][0x3a0] ;  /* 0x0000e800ff107b82 */ /* 0x001e220000000a00 */
[----:B-1----:R-:W-:Y:S02]  /*25b0*/  IMAD R5, R0, R3, R2 ;  /* 0x0000000300057224 */ /* 0x002fe400078e0202 */
[----:B--2---:R-:W-:-:S06]  /*25c0*/  IMAD.WIDE R12, R15, 0x10, R12 ;  /* 0x000000100f0c7825 */ /* 0x004fcc00078e020c */
[----:B------:R-:W2:Y:S01]  /*25d0*/  LDG.E.128 R12, desc[UR8][R12.64] ;  /* 0x000000080c0c7981 */ /* 0x000ea2000c1e1d00 */
[----:B0-----:R-:W-:-:S06]  /*25e0*/  IMAD.WIDE R16, R5, 0x10, R16 ;  /* 0x0000001005107825 */ /* 0x001fcc00078e0210 */
[----:B------:R-:W2:Y:S01]  /*25f0*/  LDG.E.128 R16, desc[UR8][R16.64] ;  /* 0x0000000810107981 */ /* 0x000ea2000c1e1d00 */
[----:B------:R-:W-:Y:S01]  /*2600*/  VIADD R2, R2, 0x1 ;  /* 0x0000000102027836 */ /* 0x000fe20000000000 */
[----:B------:R-:W-:Y:S04]  /*2610*/  BSSY.RECONVERGENT B1, `(.L_x_60) ;  /* 0x000005b000017945 */ /* 0x000fe80003800200 */
[----:B------:R-:W-:Y:S01]  /*2620*/  ISETP.NE.AND P4, PT, R2, R3, PT ;  /* 0x000000030200720c */ /* 0x000fe20003f85270 */
[----:B--2---:R-:W-:Y:S02]  /*2630*/  DMUL R28, R16, R14 ;  /* 0x0000000e101c7228 */ /* 0x004fe40000000000 */
[-C--:B------:R-:W-:Y:S02]  /*2640*/  DMUL R26, R18, R12.reuse ;  /* 0x0000000c121a7228 */ /* 0x080fe40000000000 */
[----:B------:R-:W-:-:S02]  /*2650*/  DMUL R24, R16, R12 ;  /* 0x0000000c10187228 */ /* 0x000fc40000000000 */
        /* <DEDUP_REMOVED lines=19> */
.L_x_64:
[----:B------:R-:W-:Y:S05]  /*2790*/  BSYNC.RELIABLE B3 ;  /* 0x0000000000037941 */ /* 0x000fea0003800100 */
.L_x_63:
[----:B------:R-:W-:Y:S01]  /*27a0*/  DSETP.NEU.AND P6, PT, |R18|, +INF , PT ;  /* 0x7ff000001200742a */ /* 0x000fe20003fcd200 */
[----:B------:R-:W-:Y:S01]  /*27b0*/  LOP3.LUT R41, RZ, 0x80000000, R13, 0xb8, !PT ;  /* 0x80000000ff297812 */ /* 0x000fe200078eb80d */
[----:B------:R-:W-:Y:S01]  /*27c0*/  DSETP.NAN.AND P0, PT, R12, R12, PT ;  /* 0x0000000c0c00722a */ /* 0x000fe20003f08000 */
[----:B------:R-:W-:Y:S01]  /*27d0*/  LOP3.LUT R17, R15, 0x80000000, R17, 0xb8, !PT ;  /* 0x800000000f117812 */ /* 0x000fe200078eb811 */
[----:B------:R-:W-:Y:S01]  /*27e0*/  DSETP.NAN.AND P5, PT, R32, R32, PT ;  /* 0x000000202000722a */ /* 0x000fe20003fa8000 */
[----:B------:R-:W-:Y:S01]  /*27f0*/  LOP3.LUT R15, RZ, 0x80000000, R33, 0xb8, !PT ;  /* 0x80000000ff0f7812 */ /* 0x000fe200078eb821 */
[----:B------:R-:W-:Y:S01]  /*2800*/  IMAD.MOV.U32 R16, RZ, RZ, R14 ;  /* 0x000000ffff107224 */ /* 0x000fe200078e000e */
[----:B------:R-:W-:Y:S02]  /*2810*/  FSEL R18, RZ, 1.875, P6 ;  /* 0x3ff00000ff127808 */ /* 0x000fe40003000000 */
[----:B------:R-:W-:Y:S02]  /*2820*/  FSEL R13, R13, R41, !P0 ;  /* 0x000000290d0d7208 */ /* 0x000fe40004000000 */
[----:B------:R-:W-:-:S02]  /*2830*/  FSEL R12, R12, RZ, !P0 ;  /* 0x000000ff0c0c7208 */ /* 0x000fc40004000000 */
[----:B------:R-:W-:Y:S01]  /*2840*/  LOP3.LUT R19, R18, 0x80000000, R19, 0xb8, !PT ;  /* 0x8000000012137812 */ /* 0x000fe200078eb813 */
[----:B------:R-:W-:Y:S01]  /*2850*/  IMAD.MOV.U32 R18, RZ, RZ, RZ ;  /* 0x000000ffff127224 */ /* 0x000fe200078e00ff */
[----:B------:R-:W-:Y:S02]  /*2860*/  PLOP3.LUT P0, PT, PT, PT, PT, 0x8, 0x80 ;  /* 0x000000000080781c */ /* 0x000fe40003f0e170 */
[----:B------:R-:W-:Y:S02]  /*2870*/  FSEL R33, R33, R15, !P5 ;  /* 0x0000000f21217208 */ /* 0x000fe40006800000 */
[----:B------:R-:W-:-:S09]  /*2880*/  FSEL R32, R32, RZ, !P5 ;  /* 0x000000ff20207208 */ /* 0x000fd20006800000 */
.L_x_65:
[----:B------:R-:W-:Y:S05]  /*2890*/  BSYNC.RECONVERGENT B2 ;  /* 0x0000000000027941 */ /* 0x000fea0003800200 */
.L_x_62:
[----:B------:R-:W-:Y:S01]  /*28a0*/  DSETP.NEU.AND P5, PT, |R12|, +INF , PT ;  /* 0x7ff000000c00742a */ /* 0x000fe20003fad200 */
[----:B------:R-:W-:Y:S02]  /*28b0*/  IMAD.MOV.U32 R14, RZ, RZ, 0x0 ;  /* 0x00000000ff0e7424 */ /* 0x000fe400078e00ff */
[----:B------:R-:W-:-:S11]  /*28c0*/  IMAD.MOV.U32 R15, RZ, RZ, 0x3ff00000 ;  /* 0x3ff00000ff0f7424 */ /* 0x000fd600078e00ff */
[----:B------:R-:W-:Y:S05]  /*28d0*/  @!P5 BRA `(.L_x_66) ;  /* 0x00000000000cd947 */ /* 0x000fea0003800000 */
[----:B------:R-:W-:-:S14]  /*28e0*/  DSETP.NEU.AND P5, PT, |R32|, +INF , PT ;  /* 0x7ff000002000742a */ /* 0x000fdc0003fad200 */
[----:B------:R-:W-:Y:S05]  /*28f0*/  @P5 BRA `(.L_x_67) ;  /* 0x0000000000405947 */ /* 0x000fea0003800000 */
[----:B------:R-:W-:-:S07]  /*2900*/  CS2R R14, SRZ ;  /* 0x00000000000e7805 */ /* 0x000fce000001ff00 */
.L_x_66:
        /* <DEDUP_REMOVED lines=15> */
.L_x_67:
        /* <DEDUP_REMOVED lines=22> */
.L_x_68:
[C---:B------:R-:W-:Y:S02]  /*2b60*/  DMUL R4, R32.reuse, R18 ;  /* 0x0000001220047228 */ /* 0x040fe40000000000 */
[----:B------:R-:W-:-:S06]  /*2b70*/  DMUL R32, R32, R16 ;  /* 0x0000001020207228 */ /* 0x000fcc0000000000 */
[C---:B------:R-:W-:Y:S02]  /*2b80*/  DFMA R4, R12.reuse, R16, -R4 ;  /* 0x000000100c04722b */ /* 0x040fe40000000804 */
[----:B------:R-:W-:-:S06]  /*2b90*/  DFMA R32, R12, R18, R32 ;  /* 0x000000120c20722b */ /* 0x000fcc0000000020 */
[----:B------:R-:W-:Y:S02]  /*2ba0*/  DMUL R4, R4, +INF ;  /* 0x7ff0000004047828 */ /* 0x000fe40000000000 */
[----:B------:R-:W-:-:S11]  /*2bb0*/  DMUL R20, R32, +INF ;  /* 0x7ff0000020147828 */ /* 0x000fd60000000000 */
.L_x_61:
[----:B------:R-:W-:Y:S05]  /*2bc0*/  BSYNC.RECONVERGENT B1 ;  /* 0x0000000000017941 */ /* 0x000fea0003800200 */
.L_x_60:
[----:B------:R-:W-:Y:S02]  /*2bd0*/  DADD R8, R4, R8 ;  /* 0x0000000004087229 */ /* 0x000fe40000000008 */
[----:B------:R-:W-:Y:S01]  /*2be0*/  DADD R10, R20, R10 ;  /* 0x00000000140a7229 */ /* 0x000fe2000000000a */
[----:B------:R-:W-:Y:S10]  /*2bf0*/  @P4 BRA `(.L_x_69) ;  /* 0xfffffff8005c4947 */ /* 0x000ff4000383ffff */
[----:B------:R-:W0:Y:S01]  /*2c00*/  LDCU UR10, c[0x0][0x3dc] ;  /* 0x00007b80ff0a77ac */ /* 0x000e220008000800 */
[----:B------:R-:W1:Y:S01]  /*2c10*/  LDC.64 R4, c[0x0][0x398] ;  /* 0x0000e600ff047b82 */ /* 0x000e620000000a00 */
[----:B0-----:R-:W-:Y:S02]  /*2c20*/  IMAD R0, R38, UR10, R31 ;  /* 0x0000000a26007c24 */ /* 0x001fe4000f8e021f */
[----:B------:R-:W-:Y:S02]  /*2c30*/  VIADD R31, R31, 0x1 ;  /* 0x000000011f1f7836 */ /* 0x000fe40000000000 */
[----:B------:R-:W-:-:S03]  /*2c40*/  IMAD R3, R0, R3, R40 ;  /* 0x0000000300037224 */ /* 0x000fc600078e0228 */
[----:B------:R-:W-:Y:S01]  /*2c50*/  ISETP.NE.AND P0, PT, R31, UR10, PT ;  /* 0x0000000a1f007c0c */ /* 0x000fe2000bf05270 */
[----:B-1----:R-:W-:-:S05]  /*2c60*/  IMAD.WIDE R2, R3, 0x10, R4 ;  /* 0x0000001003027825 */ /* 0x002fca00078e0204 */
[----:B------:R4:W-:Y:S07]  /*2c70*/  STG.E.128 desc[UR8][R2.64], R8 ;  /* 0x0000000802007986 */ /* 0x0009ee000c101d08 */
[----:B------:R-:W-:Y:S05]  /*2c80*/  @P0 BRA `(.L_x_70) ;  /* 0xfffffff800240947 */ /* 0x000fea000383ffff */
.L_x_59:
[----:B------:R-:W-:Y:S05]  /*2c90*/  BSYNC.RECONVERGENT B0 ;  /* 0x0000000000007941 */ /* 0x000fea0003800200 */
.L_x_58:
[----:B------:R-:W-:Y:S05]  /*2ca0*/  WARPSYNC.ALL ;  /* 0x0000000000007948 */ /* 0x000fea0003800000 */
[----:B------:R-:W-:Y:S06]  /*2cb0*/  BAR.SYNC.DEFER_BLOCKING 0x0 ;  /* 0x0000000000007b1d */ /* 0x000fec0000010000 */
[----:B------:R-:W0:Y:S01]  /*2cc0*/  LDCU UR11, c[0x0][0x3d0] ;  /* 0x00007a00ff0b77ac */ /* 0x000e220008000800 */
[----:B------:R-:W-:Y:S04]  /*2cd0*/  BSSY.RECONVERGENT B0, `(.L_x_71) ;  /* 0x0000151000007945 */ /* 0x000fe80003800200 */
[----:B------:R-:W-:Y:S05]  /*2ce0*/  @!P1 BRA `(.L_x_72) ;  /* 0x00000014003c9947 */ /* 0x000fea0003800000 */
[----:B------:R-:W1:Y:S01]  /*2cf0*/  LDCU UR10, c[0x0][0x3d0] ;  /* 0x00007a00ff0a77ac */ /* 0x000e620008000800 */
[----:B------:R-:W-:Y:S01]  /*2d00*/  CS2R R4, SRZ ;  /* 0x0000000000047805 */ /* 0x000fe2000001ff00 */
[----:B-1-34-:R-:W-:-:S05]  /*2d10*/  IMAD.U32 R3, RZ, RZ, UR10 ;  /* 0x0000000aff037e24 */ /* 0x01afca000f8e00ff */
[----:B------:R-:W-:-:S13]  /*2d20*/  ISETP.GE.AND P0, PT, R3, 0x1, PT ;  /* 0x000000010300780c */ /* 0x000fda0003f06270 */
[----:B------:R-:W-:Y:S05]  /*2d30*/  @!P0 BRA `(.L_x_73) ;  /* 0x0000001000b48947 */ /* 0x000fea0003800000 */
[----:B------:R-:W-:Y:S01]  /*2d40*/  ISETP.NE.AND P0, PT, R3, 0x1, PT ;  /* 0x000000010300780c */ /* 0x000fe20003f05270 */
[----:B------:R-:W-:Y:S01]  /*2d50*/  IMAD.MOV.U32 R0, RZ, RZ, RZ ;  /* 0x000000ffff007224 */ /* 0x000fe200078e00ff */
[----:B------:R-:W-:-:S11]  /*2d60*/  CS2R R4, SRZ ;  /* 0x0000000000047805 */ /* 0x000fd6000001ff00 */
[----:B------:R-:W-:Y:S05]  /*2d70*/  @!P0 BRA `(.L_x_74) ;  /* 0x0000000c001c8947 */ /* 0x000fea0003800000 */
[----:B------:R-:W-:Y:S01]  /*2d80*/  IMAD.MOV.U32 R0, RZ, RZ, RZ ;  /* 0x000000ffff007224 */ /* 0x000fe200078e00ff */
[----:B------:R-:W-:-:S07]  /*2d90*/  CS2R R4, SRZ ;  /* 0x0000000000047805 */ /* 0x000fce000001ff00 */
.L_x_93:
[----:B------:R-:W1:Y:S01]  /*2da0*/  LDC.64 R28, c[0x0][0x390] ;  /* 0x0000e400ff1c7b82 */ /* 0x000e620000000a00 */
[----:B0-----:R-:W-:Y:S02]  /*2db0*/  IMAD.U32 R3, RZ, RZ, UR11 ;  /* 0x0000000bff037e24 */ /* 0x001fe4000f8e00ff */
[--C-:B------:R-:W-:Y:S02]  /*2dc0*/  IMAD.IADD R9, R7, 0x1, R0.reuse ;  /* 0x0000000107097824 */ /* 0x100fe400078e0200 */
[----:B--2---:R-:W-:-:S03]  /*2dd0*/  IMAD R11, R6, R3, R0 ;  /* 0x00000003060b7224 */ /* 0x004fc600078e0200 */
[----:B------:R-:W0:Y:S01]  /*2de0*/  LDC.64 R18, c[0x0][0x398] ;  /* 0x0000e600ff127b82 */ /* 0x000e220000000a00 */
[----:B-1----:R-:W-:-:S04]  /*2df0*/  IMAD.WIDE R28, R9, 0x10, R28 ;  /* 0x00000010091c7825 */ /* 0x002fc800078e021c */
[----:B0-----:R-:W-:Y:S02]  /*2e00*/  IMAD.WIDE R18, R11, 0x10, R18 ;  /* 0x000000100b127825 */ /* 0x001fe400078e0212 */
[----:B------:R-:W2:Y:S04]  /*2e10*/  LDG.E.128 R8, desc[UR8][R28.64] ;  /* 0x000000081c087981 */ /* 0x000ea8000c1e1d00 */
[----:B------:R-:W2:Y:S01]  /*2e20*/  LDG.E.128 R12, desc[UR8][R18.64] ;  /* 0x00000008120c7981 */ /* 0x000ea2000c1e1d00 */
[----:B------:R-:W-:Y:S01]  /*2e30*/  VIADD R0, R0, 0x2 ;  /* 0x0000000200007836 */ /* 0x000fe20000000000 */
[----:B------:R-:W-:Y:S04]  /*2e40*/  BSSY.RECONVERGENT B1, `(.L_x_75) ;  /* 0x000005b000017945 */ /* 0x000fe80003800200 */
[----:B------:R-:W-:Y:S01]  /*2e50*/  ISETP.NE.AND P4, PT, R0, UR7, PT ;  /* 0x0000000700007c0c */ /* 0x000fe2000bf85270 */
[----:B--2---:R-:W-:-:S02]  /*2e60*/  DMUL R26, R8, R14 ;  /* 0x0000000e081a7228 */ /* 0x004fc40000000000 */
[-C--:B------:R-:W-:Y:S02]  /*2e70*/  DMUL R24, R10, -R12.reuse ;  /* 0x8000000c0a187228 */ /* 0x080fe40000000000 */
[----:B------:R-:W-:Y:S02]  /*2e80*/  DMUL R22, R8, R12 ;  /* 0x0000000c08167228 */ /* 0x000fe40000000000 */
[----:B------:R-:W-:-:S04]  /*2e90*/  DMUL R20, R10, -R14 ;  /* 0x8000000e0a147228 */ /* 0x000fc80000000000 */
[----:B------:R-:W-:-:S04]  /*2ea0*/  DADD R30, R26, R24 ;  /* 0x000000001a1e7229 */ /* 0x000fc80000000018 */
[----:B------:R-:W-:-:S04]  /*2eb0*/  DADD R16, R22, -R20 ;  /* 0x0000000016107229 */ /* 0x000fc80000000814 */
[----:B------:R-:W-:-:S06]  /*2ec0*/  DSETP.NAN.AND P0, PT, R30, R30, PT ;  /* 0x0000001e1e00722a */ /* 0x000fcc0003f08000 */
[----:B------:R-:W-:-:S14]  /*2ed0*/  DSETP.NUM.OR P0, PT, R16, R16, !P0 ;  /* 0x000000101000722a */ /* 0x000fdc0004707400 */
[----:B------:R-:W-:Y:S05]  /*2ee0*/  @P0 BRA `(.L_x_76) ;  /* 0x0000000400400947 */ /* 0x000fea0003800000 */
[----:B------:R-:W-:Y:S01]  /*2ef0*/  IMAD.MOV.U32 R30, RZ, RZ, R8 ;  /* 0x000000ffff1e7224 */ /* 0x000fe200078e0008 */
[----:B------:R-:W-:Y:S01]  /*2f00*/  BSSY.RECONVERGENT B2, `(.L_x_77) ;  /* 0x000001f000027945 */ /* 0x000fe20003800200 */
[----:B------:R-:W-:-:S03]  /*2f10*/  IMAD.MOV.U32 R31, RZ, RZ, R9 ;  /* 0x000000ffff1f7224 */ /* 0x000fc600078e0009 */
[----:B------:R-:W-:Y:S01]  /*2f20*/  BSSY.RELIABLE B3, `(.L_x_78) ;  /* 0x000000d000037945 */ /* 0x000fe20003800100 */
[----:B------:R-:W-:Y:S01]  /*2f30*/  DADD R8, -RZ, -R10 ;  /* 0x00000000ff087229 */ /* 0x000fe2000000090a */
[----:B------:R-:W-:Y:S02]  /*2f40*/  IMAD.MOV.U32 R32, RZ, RZ, R14 ;  /* 0x000000ffff207224 */ /* 0x000fe400078e000e */
[----:B------:R-:W-:Y:S01]  /*2f50*/  IMAD.MOV.U32 R33, RZ, RZ, R15 ;  /* 0x000000ffff217224 */ /* 0x000fe200078e000f */
[----:B------:R-:W-:Y:S01]  /*2f60*/  DSETP.NEU.AND P0, PT, |R30|, +INF , PT ;  /* 0x7ff000001e00742a */ /* 0x000fe20003f0d200 */
[----:B------:R-:W-:Y:S02]  /*2f70*/  IMAD.MOV.U32 R14, RZ, RZ, 0x0 ;  /* 0x00000000ff0e7424 */ /* 0x000fe400078e00ff */
[----:B------:R-:W-:-:S11]  /*2f80*/  IMAD.MOV.U32 R15, RZ, RZ, 0x3ff00000 ;  /* 0x3ff00000ff0f7424 */ /* 0x000fd600078e00ff */
[----:B------:R-:W-:Y:S05]  /*2f90*/  @!P0 BRA `(.L_x_79) ;  /* 0x0000000000148947 */ /* 0x000fea0003800000 */
[----:B------:R-:W-:Y:S01]  /*2fa0*/  DSETP.NEU.AND P5, PT, |R10|, +INF , PT ;  /* 0x7ff000000a00742a */ /* 0x000fe20003fad200 */
[----:B------:R-:W-:-:S13]  /*2fb0*/  PLOP3.LUT P0, PT, PT, PT, PT, 0x80, 0x8 ;  /* 0x000000000008781c */ /* 0x000fda0003f0f070 */
[----:B------:R-:W-:Y:S05]  /*2fc0*/  @P5 BREAK.RELIABLE B3 ;  /* 0x0000000000035942 */ /* 0x000fea0003800100 */
[----:B------:R-:W-:Y:S05]  /*2fd0*/  @P5 BRA `(.L_x_80) ;  /* 0x0000000000445947 */ /* 0x000fea0003800000 */
[----:B------:R-:W-:-:S07]  /*2fe0*/  CS2R R14, SRZ ;  /* 0x00000000000e7805 */ /* 0x000fce000001ff00 */
.L_x_79:
[----:B------:R-:W-:Y:S05]  /*2ff0*/  BSYNC.RELIABLE B3 ;  /* 0x0000000000037941 */ /* 0x000fea0003800100 */
.L_x_78:
[----:B------:R-:W-:Y:S01]  /*3000*/  DSETP.NAN.AND P0, PT, R12, R12, PT ;  /* 0x0000000c0c00722a */ /* 0x000fe20003f08000 */
[----:B------:R-:W-:Y:S01]  /*3010*/  LOP3.LUT R31, R15, 0x80000000, R31, 0xb8, !PT ;  /* 0x800000000f1f7812 */ /* 0x000fe200078eb81f */
[----:B------:R-:W-:Y:S01]  /*3020*/  DSETP.NEU.AND P6, PT, |R10|, +INF , PT ;  /* 0x7ff000000a00742a */ /* 0x000fe20003fcd200 */
[----:B------:R-:W-:Y:S01]  /*3030*/  IMAD.MOV.U32 R30, RZ, RZ, R14 ;  /* 0x000000ffff1e7224 */ /* 0x000fe200078e000e */
[----:B------:R-:W-:Y:S01]  /*3040*/  LOP3.LUT R11, RZ, 0x80000000, R13, 0xb8, !PT ;  /* 0x80000000ff0b7812 */ /* 0x000fe200078eb80d */
[----:B------:R-:W-:Y:S01]  /*3050*/  DSETP.NAN.AND P5, PT, R32, R32, PT ;  /* 0x000000202000722a */ /* 0x000fe20003fa8000 */
[----:B------:R-:W-:Y:S02]  /*3060*/  FSEL R12, R12, RZ, !P0 ;  /* 0x000000ff0c0c7208 */ /* 0x000fe40004000000 */
[----:B------:R-:W-:Y:S02]  /*3070*/  FSEL R13, R13, R11, !P0 ;  /* 0x0000000b0d0d7208 */ /* 0x000fe40004000000 */
[----:B------:R-:W-:-:S02]  /*3080*/  FSEL R8, RZ, 1.875, P6 ;  /* 0x3ff00000ff087808 */ /* 0x000fc40003000000 */
[----:B------:R-:W-:Y:S02]  /*3090*/  LOP3.LUT R11, RZ, 0x80000000, R33, 0xb8, !PT ;  /* 0x80000000ff0b7812 */ /* 0x000fe400078eb821 */
[----:B------:R-:W-:Y:S01]  /*30a0*/  LOP3.LUT R9, R8, 0x80000000, R9, 0xb8, !PT ;  /* 0x8000000008097812 */ /* 0x000fe200078eb809 */
[----:B------:R-:W-:Y:S01]  /*30b0*/  IMAD.MOV.U32 R8, RZ, RZ, RZ ;  /* 0x000000ffff087224 */ /* 0x000fe200078e00ff */
[----:B------:R-:W-:Y:S02]  /*30c0*/  PLOP3.LUT P0, PT, PT, PT, PT, 0x8, 0x80 ;  /* 0x000000000080781c */ /* 0x000fe40003f0e170 */
[----:B------:R-:W-:Y:S02]  /*30d0*/  FSEL R33, R33, R11, !P5 ;  /* 0x0000000b21217208 */ /* 0x000fe40006800000 */
[----:B------:R-:W-:-:S09]  /*30e0*/  FSEL R32, R32, RZ, !P5 ;  /* 0x000000ff20207208 */ /* 0x000fd20006800000 */
.L_x_80:
[----:B------:R-:W-:Y:S05]  /*30f0*/  BSYNC.RECONVERGENT B2 ;  /* 0x0000000000027941 */ /* 0x000fea0003800200 */
.L_x_77:
[----:B------:R-:W-:Y:S01]  /*3100*/  DSETP.NEU.AND P5, PT, |R12|, +INF , PT ;  /* 0x7ff000000c00742a */ /* 0x000fe20003fad200 */
[----:B------:R-:W-:Y:S02]  /*3110*/  IMAD.MOV.U32 R10, RZ, RZ, 0x0 ;  /* 0x00000000ff0a7424 */ /* 0x000fe400078e00ff */
[----:B------:R-:W-:-:S11]  /*3120*/  IMAD.MOV.U32 R11, RZ, RZ, 0x3ff00000 ;  /* 0x3ff00000ff0b7424 */ /* 0x000fd600078e00ff */
[----:B------:R-:W-:Y:S05]  /*3130*/  @!P5 BRA `(.L_x_81) ;  /* 0x00000000000cd947 */ /* 0x000fea0003800000 */
[----:B------:R-:W-:-:S14]  /*3140*/  DSETP.NEU.AND P5, PT, |R32|, +INF , PT ;  /* 0x7ff000002000742a */ /* 0x000fdc0003fad200 */
[----:B------:R-:W-:Y:S05]  /*3150*/  @P5 BRA `(.L_x_82) ;  /* 0x0000000000405947 */ /* 0x000fea0003800000 */
[----:B------:R-:W-:-:S07]  /*3160*/  CS2R R10, SRZ ;  /* 0x00000000000a7805 */ /* 0x000fce000001ff00 */
.L_x_81:
        /* <DEDUP_REMOVED lines=15> */
.L_x_82:
        /* <DEDUP_REMOVED lines=22> */
.L_x_83:
[----:B------:R-:W-:-:S08]  /*33c0*/  DMUL R8, R32, R8 ;  /* 0x0000000820087228 */ /* 0x000fd00000000000 */
[----:B------:R-:W-:-:S08]  /*33d0*/  DFMA R8, R12, R30, -R8 ;  /* 0x0000001e0c08722b */ /* 0x000fd00000000808 */
[----:B------:R-:W-:-:S11]  /*33e0*/  DMUL R16, R8, +INF ;  /* 0x7ff0000008107828 */ /* 0x000fd60000000000 */
.L_x_76:
[----:B------:R-:W-:Y:S05]  /*33f0*/  BSYNC.RECONVERGENT B1 ;  /* 0x0000000000017941 */ /* 0x000fea0003800200 */
.L_x_75:
[----:B------:R-:W2:Y:S04]  /*3400*/  LDG.E.128 R8, desc[UR8][R28.64+0x10] ;  /* 0x000010081c087981 */ /* 0x000ea8000c1e1d00 */
[----:B------:R-:W2:Y:S01]  /*3410*/  LDG.E.128 R12, desc[UR8][R18.64+0x10] ;  /* 0x00001008120c7981 */ /* 0x000ea2000c1e1d00 */
[----:B------:R-:W-:Y:S01]  /*3420*/  BSSY.RECONVERGENT B1, `(.L_x_84) ;  /* 0x0000059000017945 */ /* 0x000fe20003800200 */
[----:B------:R-:W-:Y:S02]  /*3430*/  DADD R4, R16, R4 ;  /* 0x0000000010047229 */ /* 0x000fe40000000004 */
[----:B--2---:R-:W-:Y:S02]  /*3440*/  DMUL R30, R8, R14 ;  /* 0x0000000e081e7228 */ /* 0x004fe40000000000 */
[----:B------:R-:W-:-:S02]  /*3450*/  DMUL R26, R10, -R12 ;  /* 0x8000000c0a1a7228 */ /* 0x000fc40000000000 */
        /* <DEDUP_REMOVED lines=12> */
[----:B------:R-:W-:Y:S02]  /*3520*/  IMAD.MOV.U32 R18, RZ, RZ, 0x0 ;  /* 0x00000000ff127424 */ /* 0x000fe400078e00ff */
[----:B------:R-:W-:Y:S01]  /*3530*/  IMAD.MOV.U32 R19, RZ, RZ, 0x3ff00000 ;  /* 0x3ff00000ff137424 */ /* 0x000fe200078e00ff */
[----:B------:R-:W-:-:S14]  /*3540*/  DSETP.NEU.AND P0, PT, |R16|, +INF , PT ;  /* 0x7ff000001000742a */ /* 0x000fdc0003f0d200 */
[----:B------:R-:W-:Y:S05]  /*3550*/  @!P0 BRA `(.L_x_88) ;  /* 0x0000000000148947 */ /* 0x000fea0003800000 */
[----:B------:R-:W-:Y:S01]  /*3560*/  DSETP.NEU.AND P5, PT, |R10|, +INF , PT ;  /* 0x7ff000000a00742a */ /* 0x000fe20003fad200 */
[----:B------:R-:W-:-:S13]  /*3570*/  PLOP3.LUT P0, PT, PT, PT, PT, 0x80, 0x8 ;  /* 0x000000000008781c */ /* 0x000fda0003f0f070 */
[----:B------:R-:W-:Y:S05]  /*3580*/  @P5 BREAK.RELIABLE B3 ;  /* 0x0000000000035942 */ /* 0x000fea0003800100 */
[----:B------:R-:W-:Y:S05]  /*3590*/  @P5 BRA `(.L_x_89) ;  /* 0x0000000000445947 */ /* 0x000fea0003800000 */
[----:B------:R-:W-:-:S07]  /*35a0*/  CS2R R18, SRZ ;  /* 0x0000000000127805 */ /* 0x000fce000001ff00 */
.L_x_88:
[----:B------:R-:W-:Y:S05]  /*35b0*/  BSYNC.RELIABLE B3 ;  /* 0x0000000000037941 */ /* 0x000fea0003800100 */
.L_x_87:
[----:B------:R-:W-:Y:S01]  /*35c0*/  DSETP.NEU.AND P0, PT, |R10|, +INF , PT ;  /* 0x7ff000000a00742a */ /* 0x000fe20003f0d200 */
[----:B------:R-:W-:Y:S01]  /*35d0*/  LOP3.LUT R29, RZ, 0x80000000, R15, 0xb8, !PT ;  /* 0x80000000ff1d7812 */ /* 0x000fe200078eb80f */
[----:B------:R-:W-:Y:S01]  /*35e0*/  DSETP.NAN.AND P5, PT, R12, R12, PT ;  /* 0x0000000c0c00722a */ /* 0x000fe20003fa8000 */
[----:B------:R-:W-:Y:S01]  /*35f0*/  LOP3.LUT R11, RZ, 0x80000000, R13, 0xb8, !PT ;  /* 0x80000000ff0b7812 */ /* 0x000fe200078eb80d */
[----:B------:R-:W-:Y:S01]  /*3600*/  DSETP.NAN.AND P6, PT, R14, R14, PT ;  /* 0x0000000e0e00722a */ /* 0x000fe20003fc8000 */
[----:B------:R-:W-:Y:S01]  /*3610*/  LOP3.LUT R17, R19, 0x80000000, R17, 0xb8, !PT ;  /* 0x8000000013117812 */ /* 0x000fe200078eb811 */
[----:B------:R-:W-:Y:S01]  /*3620*/  IMAD.MOV.U32 R16, RZ, RZ, R18 ;  /* 0x000000ffff107224 */ /* 0x000fe200078e0012 */
[----:B------:R-:W-:Y:S02]  /*3630*/  FSEL R8, RZ, 1.875, P0 ;  /* 0x3ff00000ff087808 */ /* 0x000fe40000000000 */
[----:B------:R-:W-:Y:S02]  /*3640*/  PLOP3.LUT P0, PT, PT, PT, PT, 0x8, 0x80 ;  /* 0x000000000080781c */ /* 0x000fe40003f0e170 */
[----:B------:R-:W-:Y:S01]  /*3650*/  LOP3.LUT R9, R8, 0x80000000, R9, 0xb8, !PT ;  /* 0x8000000008097812 */ /* 0x000fe200078eb809 */
[----:B------:R-:W-:Y:S01]  /*3660*/  IMAD.MOV.U32 R8, RZ, RZ, RZ ;  /* 0x000000ffff087224 */ /* 0x000fe200078e00ff */
[----:B------:R-:W-:-:S02]  /*3670*/  FSEL R12, R12, RZ, !P5 ;  /* 0x000000ff0c0c7208 */ /* 0x000fc40006800000 */
[----:B------:R-:W-:Y:S02]  /*3680*/  FSEL R13, R13, R11, !P5 ;  /* 0x0000000b0d0d7208 */ /* 0x000fe40006800000 */
[----:B------:R-:W-:Y:S02]  /*3690*/  FSEL R15, R15, R29, !P6 ;  /* 0x0000001d0f0f7208 */ /* 0x000fe40007000000 */
[----:B------:R-:W-:-:S07]  /*36a0*/  FSEL R14, R14, RZ, !P6 ;  /* 0x000000ff0e0e7208 */ /* 0x000fce0007000000 */
.L_x_89:
[----:B------:R-:W-:Y:S05]  /*36b0*/  BSYNC.RECONVERGENT B2 ;  /* 0x0000000000027941 */ /* 0x000fea0003800200 */
.L_x_86:
[----:B------:R-:W-:Y:S01]  /*36c0*/  DSETP.NEU.AND P5, PT, |R12|, +INF , PT ;  /* 0x7ff000000c00742a */ /* 0x000fe20003fad200 */
[----:B------:R-:W-:Y:S02]  /*36d0*/  IMAD.MOV.U32 R10, RZ, RZ, 0x0 ;  /* 0x00000000ff0a7424 */ /* 0x000fe400078e00ff */
[----:B------:R-:W-:-:S11]  /*36e0*/  IMAD.MOV.U32 R11, RZ, RZ, 0x3ff00000 ;  /* 0x3ff00000ff0b7424 */ /* 0x000fd600078e00ff */
[----:B------:R-:W-:Y:S05]  /*36f0*/  @!P5 BRA `(.L_x_90) ;  /* 0x00000000000cd947 */ /* 0x000fea0003800000 */
[----:B------:R-:W-:-:S14]  /*3700*/  DSETP.NEU.AND P5, PT, |R14|, +INF , PT ;  /* 0x7ff000000e00742a */ /* 0x000fdc0003fad200 */
[----:B------:R-:W-:Y:S05]  /*3710*/  @P5 BRA `(.L_x_91) ;  /* 0x0000000000405947 */ /* 0x000fea0003800000 */
[----:B------:R-:W-:-:S07]  /*3720*/  CS2R R10, SRZ ;  /* 0x00000000000a7805 */ /* 0x000fce000001ff00 */
.L_x_90:
[----:B------:R-:W-:Y:S01]  /*3730*/  DSETP.NEU.AND P6, PT, |R14|, +INF , PT ;  /* 0x7ff000000e00742a */ /* 0x000fe20003fcd200 */
[----:B------:R-:W-:Y:S01]  /*3740*/  LOP3.LUT R13, R11, 0x80000000, R13, 0xb8, !PT ;  /* 0x800000000b0d7812 */ /* 0x000fe200078eb80d */
[----:B------:R-:W-:Y:S01]  /*3750*/  DSETP.NAN.AND P0, PT, R16, R16, PT ;  /* 0x000000101000722a */ /* 0x000fe20003f08000 */
[----:B------:R-:W-:Y:S01]  /*3760*/  LOP3.LUT R19, RZ, 0x80000000, R17, 0xb8, !PT ;  /* 0x80000000ff137812 */ /* 0x000fe200078eb811 */
[----:B------:R-:W-:Y:S01]  /*3770*/  DSETP.NAN.AND P5, PT, R8, R8, PT ;  /* 0x000000080800722a */ /* 0x000fe20003fa8000 */
[----:B------:R-:W-:Y:S01]  /*3780*/  LOP3.LUT R11, RZ, 0x80000000, R9, 0xb8, !PT ;  /* 0x80000000ff0b7812 */ /* 0x000fe200078eb809 */
[----:B------:R-:W-:Y:S01]  /*3790*/  IMAD.MOV.U32 R12, RZ, RZ, R10 ;  /* 0x000000ffff0c7224 */ /* 0x000fe200078e000a */
[----:B------:R-:W-:Y:S02]  /*37a0*/  FSEL R14, RZ, 1.875, P6 ;  /* 0x3ff00000ff0e7808 */ /* 0x000fe40003000000 */
[----:B------:R-:W-:Y:S02]  /*37b0*/  FSEL R17, R17, R19, !P0 ;  /* 0x0000001311117208 */ /* 0x000fe40004000000 */
[----:B------:R-:W-:Y:S01]  /*37c0*/  LOP3.LUT R15, R14, 0x80000000, R15, 0xb8, !PT ;  /* 0x800000000e0f7812 */ /* 0x000fe200078eb80f */
[----:B------:R-:W-:Y:S01]  /*37d0*/  IMAD.MOV.U32 R14, RZ, RZ, RZ ;  /* 0x000000ffff0e7224 */ /* 0x000fe200078e00ff */
[----:B------:R-:W-:-:S02]  /*37e0*/  FSEL R16, R16, RZ, !P0 ;  /* 0x000000ff10107208 */ /* 0x000fc40004000000 */
[----:B------:R-:W-:Y:S02]  /*37f0*/  FSEL R9, R9, R11, !P5 ;  /* 0x0000000b09097208 */ /* 0x000fe40006800000 */
[----:B------:R-:W-:Y:S01]  /*3800*/  FSEL R8, R8, RZ, !P5 ;  /* 0x000000ff08087208 */ /* 0x000fe20006800000 */
[----:B------:R-:W-:Y:S06]  /*3810*/  BRA `(.L_x_92) ;  /* 0x0000000000587947 */ /* 0x000fec0003800000 */
.L_x_91:
        /* <DEDUP_REMOVED lines=22> */
.L_x_92:
[----:B------:R-:W-:-:S08]  /*3980*/  DMUL R8, R14, R8 ;  /* 0x000000080e087228 */ /* 0x000fd00000000000 */
[----:B------:R-:W-:-:S08]  /*3990*/  DFMA R8, R12, R16, -R8 ;  /* 0x000000100c08722b */ /* 0x000fd00000000808 */
[----:B------:R-:W-:-:S11]  /*39a0*/  DMUL R20, R8, +INF ;  /* 0x7ff0000008147828 */ /* 0x000fd60000000000 */
.L_x_85:
[----:B------:R-:W-:Y:S05]  /*39b0*/  BSYNC.RECONVERGENT B1 ;  /* 0x0000000000017941 */ /* 0x000fea0003800200 */
.L_x_84:
[----:B------:R-:W-:Y:S01]  /*39c0*/  DADD R4, R4, R20 ;  /* 0x0000000004047229 */ /* 0x000fe20000000014 */
[----:B------:R-:W-:Y:S10]  /*39d0*/  @P4 BRA `(.L_x_93) ;  /* 0xfffffff000f04947 */ /* 0x000ff4000383ffff */
[----:B------:R-:W-:-:S07]  /*39e0*/  IMAD.U32 R0, RZ, RZ, UR7 ;  /* 0x00000007ff007e24 */ /* 0x000fce000f8e00ff */
.L_x_74:
[----:B------:R-:W-:-:S13]  /*39f0*/  LOP3.LUT P0, RZ, R3, 0x1, RZ, 0xc0, !PT ;  /* 0x0000000103ff7812 */ /* 0x000fda000780c0ff */
[----:B------:R-:W-:Y:S05]  /*3a00*/  @!P0 BRA `(.L_x_73) ;  /* 0x0000000400808947 */ /* 0x000fea0003800000 */
[----:B------:R-:W1:Y:S01]  /*3a10*/  LDC.64 R12, c[0x0][0x390] ;  /* 0x0000e400ff0c7b82 */ /* 0x000e620000000a00 */
[--C-:B--2---:R-:W-:Y:S02]  /*3a20*/  IMAD.IADD R11, R7, 0x1, R0.reuse ;  /* 0x00000001070b7824 */ /* 0x104fe400078e0200 */
[----:B------:R-:W-:-:S05]  /*3a30*/  IMAD R3, R6, R3, R0 ;  /* 0x0000000306037224 */ /* 0x000fca00078e0200 */
[----:B------:R-:W2:Y:S01]  /*3a40*/  LDC.64 R8, c[0x0][0x398] ;  /* 0x0000e600ff087b82 */ /* 0x000ea20000000a00 */
[----:B-1----:R-:W-:-:S06]  /*3a50*/  IMAD.WIDE R12, R11, 0x10, R12 ;  /* 0x000000100b0c7825 */ /* 0x002fcc00078e020c */
[----:B------:R-:W3:Y:S01]  /*3a60*/  LDG.E.128 R12, desc[UR8][R12.64] ;  /* 0x000000080c0c7981 */ /* 0x000ee2000c1e1d00 */
[----:B--2---:R-:W-:-:S06]  /*3a70*/  IMAD.WIDE R8, R3, 0x10, R8 ;  /* 0x0000001003087825 */ /* 0x004fcc00078e0208 */
[----:B------:R-:W3:Y:S01]  /*3a80*/  LDG.E.128 R8, desc[UR8][R8.64] ;  /* 0x0000000808087981 */ /* 0x000ee2000c1e1d00 */
[----:B------:R-:W-:Y:S01]  /*3a90*/  BSSY.RECONVERGENT B1, `(.L_x_94) ;  /* 0x0000056000017945 */ /* 0x000fe20003800200 */
[----:B---3--:R-:W-:Y:S02]  /*3aa0*/  DMUL R22, R12, R10 ;  /* 0x0000000a0c167228 */ /* 0x008fe40000000000 */
[-C--:B------:R-:W-:Y:S02]  /*3ab0*/  DMUL R20, R14, -R8.reuse ;  /* 0x800000080e147228 */ /* 0x080fe40000000000 */
[----:B0-----:R-:W-:Y:S02]  /*3ac0*/  DMUL R18, R12, R8 ;  /* 0x000000080c127228 */ /* 0x001fe40000000000 */
[----:B------:R-:W-:-:S04]  /*3ad0*/  DMUL R16, R14, -R10 ;  /* 0x8000000a0e107228 */ /* 0x000fc80000000000 */
        /* <DEDUP_REMOVED lines=8> */
[----:B------:R-:W-:Y:S01]  /*3b60*/  DADD R24, -RZ, -R14 ;  /* 0x00000000ff187229 */ /* 0x000fe2000000090e */
[----:B------:R-:W-:Y:S02]  /*3b70*/  IMAD.MOV.U32 R26, RZ, RZ, 0x0 ;  /* 0x00000000ff1a7424 */ /* 0x000fe400078e00ff */
[----:B------:R-:W-:-:S05]  /*3b80*/  IMAD.MOV.U32 R27, RZ, RZ, 0x3ff00000 ;  /* 0x3ff00000ff1b7424 */ /* 0x000fca00078e00ff */
[----:B------:R-:W-:Y:S05]  /*3b90*/  @!P0 BRA `(.L_x_98) ;  /* 0x0000000000148947 */ /* 0x000fea0003800000 */
[----:B------:R-:W-:Y:S01]  /*3ba0*/  DSETP.NEU.AND P4, PT, |R14|, +INF , PT ;  /* 0x7ff000000e00742a */ /* 0x000fe20003f8d200 */
[----:B------:R-:W-:-:S13]  /*3bb0*/  PLOP3.LUT P0, PT, PT, PT, PT, 0x80, 0x8 ;  /* 0x000000000008781c */ /* 0x000fda0003f0f070 */
[----:B------:R-:W-:Y:S05]  /*3bc0*/  @P4 BREAK.RELIABLE B3 ;  /* 0x0000000000034942 */ /* 0x000fea0003800100 */
[----:B------:R-:W-:Y:S05]  /*3bd0*/  @P4 BRA `(.L_x_99) ;  /* 0x0000000000444947 */ /* 0x000fea0003800000 */
[----:B------:R-:W-:-:S07]  /*3be0*/  CS2R R26, SRZ ;  /* 0x00000000001a7805 */ /* 0x000fce000001ff00 */
.L_x_98:
[----:B------:R-:W-:Y:S05]  /*3bf0*/  BSYNC.RELIABLE B3 ;  /* 0x0000000000037941 */ /* 0x000fea0003800100 */
.L_x_97:
[----:B------:R-:W-:Y:S01]  /*3c00*/  DSETP.NAN.AND P4, PT, R8, R8, PT ;  /* 0x000000080800722a */ /* 0x000fe20003f88000 */
[----:B------:R-:W-:Y:S01]  /*3c10*/  LOP3.LUT R13, R27, 0x80000000, R13, 0xb8, !PT ;  /* 0x800000001b0d7812 */ /* 0x000fe200078eb80d */
[----:B------:R-:W-:Y:S01]  /*3c20*/  DSETP.NEU.AND P6, PT, |R14|, +INF , PT ;  /* 0x7ff000000e00742a */ /* 0x000fe20003fcd200 */
[----:B------:R-:W-:Y:S01]  /*3c30*/  LOP3.LUT R27, RZ, 0x80000000, R11, 0xb8, !PT ;  /* 0x80000000ff1b7812 */ /* 0x000fe200078eb80b */
[----:B------:R-:W-:Y:S01]  /*3c40*/  DSETP.NAN.AND P5, PT, R10, R10, PT ;  /* 0x0000000a0a00722a */ /* 0x000fe20003fa8000 */
[----:B------:R-:W-:Y:S01]  /*3c50*/  LOP3.LUT R15, RZ, 0x80000000, R9, 0xb8, !PT ;  /* 0x80000000ff0f7812 */ /* 0x000fe200078eb809 */
[----:B------:R-:W-:Y:S01]  /*3c60*/  IMAD.MOV.U32 R12, RZ, RZ, R26 ;  /* 0x000000ffff0c7224 */ /* 0x000fe200078e001a */
[----:B------:R-:W-:Y:S01]  /*3c70*/  PLOP3.LUT P0, PT, PT, PT, PT, 0x8, 0x80 ;  /* 0x000000000080781c */ /* 0x000fe20003f0e170 */
[----:B------:R-:W-:Y:S01]  /*3c80*/  IMAD.MOV.U32 R24, RZ, RZ, RZ ;  /* 0x000000ffff187224 */ /* 0x000fe200078e00ff */
[----:B------:R-:W-:Y:S02]  /*3c90*/  FSEL R9, R9, R15, !P4 ;  /* 0x0000000f09097208 */ /* 0x000fe40006000000 */
[----:B------:R-:W-:-:S02]  /*3ca0*/  FSEL R15, RZ, 1.875, P6 ;  /* 0x3ff00000ff0f7808 */ /* 0x000fc40003000000 */
[----:B------:R-:W-:Y:S02]  /*3cb0*/  FSEL R8, R8, RZ, !P4 ;  /* 0x000000ff08087208 */ /* 0x000fe40006000000 */
[----:B------:R-:W-:Y:S02]  /*3cc0*/  FSEL R11, R11, R27, !P5 ;  /* 0x0000001b0b0b7208 */ /* 0x000fe40006800000 */
[----:B------:R-:W-:Y:S02]  /*3cd0*/  FSEL R10, R10, RZ, !P5 ;  /* 0x000000ff0a0a7208 */ /* 0x000fe40006800000 */
[----:B------:R-:W-:-:S07]  /*3ce0*/  LOP3.LUT R25, R15, 0x80000000, R25, 0xb8, !PT ;  /* 0x800000000f197812 */ /* 0x000fce00078eb819 */
.L_x_99:
[----:B------:R-:W-:Y:S05]  /*3cf0*/  BSYNC.RECONVERGENT B2 ;  /* 0x0000000000027941 */ /* 0x000fea0003800200 */
.L_x_96:
[----:B------:R-:W-:Y:S01]  /*3d00*/  DSETP.NEU.AND P4, PT, |R8|, +INF , PT ;  /* 0x7ff000000800742a */ /* 0x000fe20003f8d200 */
[----:B------:R-:W-:Y:S02]  /*3d10*/  IMAD.MOV.U32 R14, RZ, RZ, 0x0 ;  /* 0x00000000ff0e7424 */ /* 0x000fe400078e00ff */
[----:B------:R-:W-:-:S11]  /*3d20*/  IMAD.MOV.U32 R15, RZ, RZ, 0x3ff00000 ;  /* 0x3ff00000ff0f7424 */ /* 0x000fd600078e00ff */
[----:B------:R-:W-:Y:S05]  /*3d30*/  @!P4 BRA `(.L_x_100) ;  /* 0x00000000000cc947 */ /* 0x000fea0003800000 */
[----:B------:R-:W-:-:S14]  /*3d40*/  DSETP.NEU.AND P4, PT, |R10|, +INF , PT ;  /* 0x7ff000000a00742a */ /* 0x000fdc0003f8d200 */
[----:B------:R-:W-:Y:S05]  /*3d50*/  @P4 BRA `(.L_x_101) ;  /* 0x0000000000404947 */ /* 0x000fea0003800000 */
[----:B------:R-:W-:-:S07]  /*3d60*/  CS2R R14, SRZ ;  /* 0x00000000000e7805 */ /* 0x000fce000001ff00 */
.L_x_100:
        /* <DEDUP_REMOVED lines=15> */
.L_x_101:
        /* <DEDUP_REMOVED lines=12> */
[----:B------:R-:W-:Y:S02]  /*3f20*/  FSEL R13, R13, R3, !P0 ;  /* 0x000000030d0d7208 */ /* 0x000fe40004000000 */
[----:B------:R-:W-:Y:S01]  /*3f30*/  FSEL R12, R12, RZ, !P0 ;  /* 0x000000ff0c0c7208 */ /* 0x000fe20004000000 */
        /* <DEDUP_REMOVED lines=8> */
.L_x_102:
[----:B------:R-:W-:-:S08]  /*3fc0*/  DMUL R10, R10, R24 ;  /* 0x000000180a0a7228 */ /* 0x000fd00000000000 */
[----:B------:R-:W-:-:S08]  /*3fd0*/  DFMA R10, R8, R12, -R10 ;  /* 0x0000000c080a722b */ /* 0x000fd0000000080a */
[----:B------:R-:W-:-:S11]  /*3fe0*/  DMUL R2, R10, +INF ;  /* 0x7ff000000a027828 */ /* 0x000fd60000000000 */
.L_x_95:
[----:B------:R-:W-:Y:S05]  /*3ff0*/  BSYNC.RECONVERGENT B1 ;  /* 0x0000000000017941 */ /* 0x000fea0003800200 */
.L_x_94:
[----:B------:R-:W-:-:S11]  /*4000*/  DADD R4, R4, R2 ;  /* 0x0000000004047229 */ /* 0x000fd60000000002 */
.L_x_73:
[----:B------:R-:W1:Y:S01]  /*4010*/  LDCU UR10, c[0x0][0x3e0] ;  /* 0x00007c00ff0a77ac */ /* 0x000e620008000800 */
[----:B------:R-:W-:Y:S01]  /*4020*/  IMAD.MOV.U32 R2, RZ, RZ, 0x1 ;  /* 0x00000001ff027424 */ /* 0x000fe200078e00ff */
[----:B------:R-:W-:Y:S01]  /*4030*/  FSETP.GEU.AND P4, PT, |R5|, 6.5827683646048100446e-37, PT ;  /* 0x036000000500780b */ /* 0x000fe20003f8e200 */
[----:B------:R-:W-:Y:S01]  /*4040*/  BSSY.RECONVERGENT B1, `(.L_x_103) ;  /* 0x0000012000017945 */ /* 0x000fe20003800200 */
[----:B-1----:R-:W1:Y:S08]  /*4050*/  I2F.F64 R12, UR10 ;  /* 0x0000000a000c7d12 */ /* 0x002e700008201c00 */
[----:B-1----:R-:W1:Y:S02]  /*4060*/  MUFU.RCP64H R3, R13 ;  /* 0x0000000d00037308 */ /* 0x002e640000001800 */
[----:B-1----:R-:W-:-:S08]  /*4070*/  DFMA R8, -R12, R2, 1 ;  /* 0x3ff000000c08742b */ /* 0x002fd00000000102 */
[----:B------:R-:W-:-:S08]  /*4080*/  DFMA R8, R8, R8, R8 ;  /* 0x000000080808722b */ /* 0x000fd00000000008 */
[----:B------:R-:W-:-:S08]  /*4090*/  DFMA R8, R2, R8, R2 ;  /* 0x000000080208722b */ /* 0x000fd00000000002 */
[----:B------:R-:W-:-:S08]  /*40a0*/  DFMA R2, -R12, R8, 1 ;  /* 0x3ff000000c02742b */ /* 0x000fd00000000108 */
[----:B------:R-:W-:-:S08]  /*40b0*/  DFMA R2, R8, R2, R8 ;  /* 0x000000020802722b */ /* 0x000fd00000000008 */
[----:B------:R-:W-:-:S08]  /*40c0*/  DMUL R8, R2, R4 ;  /* 0x0000000402087228 */ /* 0x000fd00000000000 */
[----:B--2---:R-:W-:-:S08]  /*40d0*/  DFMA R10, -R12, R8, R4 ;  /* 0x000000080c0a722b */ /* 0x004fd00000000104 */
[----:B------:R-:W-:-:S10]  /*40e0*/  DFMA R2, R2, R10, R8 ;  /* 0x0000000a0202722b */ /* 0x000fd40000000008 */
[----:B------:R-:W-:-:S05]  /*40f0*/  FFMA R0, RZ, R13, R3 ;  /* 0x0000000dff007223 */ /* 0x000fca0000000003 */
[----:B------:R-:W-:-:S13]  /*4100*/  FSETP.GT.AND P0, PT, |R0|, 1.469367938527859385e-39, PT ;  /* 0x001000000000780b */ /* 0x000fda0003f04200 */
[----:B------:R-:W-:Y:S05]  /*4110*/  @P0 BRA P4, `(.L_x_104) ;  /* 0x0000000000100947 */ /* 0x000fea0002000000 */
[----:B------:R-:W-:-:S07]  /*4120*/  MOV R0, 0x4140 ;  /* 0x0000414000007802 */ /* 0x000fce0000000f00 */
[----:B0-----:R-:W-:Y:S05]  /*4130*/  CALL.REL.NOINC `($__internal_0_$__cuda_sm20_div_rn_f64_full) ;  /* 0x0000000000487944 */ /* 0x001fea0003c00000 */
[----:B------:R-:W-:Y:S02]  /*4140*/  IMAD.MOV.U32 R2, RZ, RZ, R10 ;  /* 0x000000ffff027224 */ /* 0x000fe400078e000a */
[----:B------:R-:W-:-:S07]  /*4150*/  IMAD.MOV.U32 R3, RZ, RZ, R11 ;  /* 0x000000ffff037224 */ /* 0x000fce00078e000b */
.L_x_104:
[----:B0-----:R-:W-:Y:S05]  /*4160*/  BSYNC.RECONVERGENT B1 ;  /* 0x0000000000017941 */ /* 0x001fea0003800200 */
.L_x_103:
[----:B------:R-:W0:Y:S01]  /*4170*/  LDCU UR10, c[0x0][0x3d4] ;  /* 0x00007a80ff0a77ac */ /* 0x000e220008000800 */
[----:B------:R-:W1:Y:S01]  /*4180*/  LDC.64 R4, c[0x0][0x3b0] ;  /* 0x0000ec00ff047b82 */ /* 0x000e620000000a00 */
[----:B------:R-:W-:-:S04]  /*4190*/  VIADD R9, R40, 0x1 ;  /* 0x0000000128097836 */ /* 0x000fc80000000000 */
[----:B0-----:R-:W-:-:S04]  /*41a0*/  IMAD R9, R40, UR10, R9 ;  /* 0x0000000a28097c24 */ /* 0x001fc8000f8e0209 */
[----:B------:R-:W-:-:S04]  /*41b0*/  VIADD R9, R9, UR4 ;  /* 0x0000000409097c36 */ /* 0x000fc80008000000 */
[----:B-1----:R-:W-:-:S05]  /*41c0*/  IMAD.WIDE R4, R9, 0x8, R4 ;  /* 0x0000000809047825 */ /* 0x002fca00078e0204 */
[----:B------:R0:W-:Y:S02]  /*41d0*/  REDG.E.ADD.F64.RN.STRONG.GPU desc[UR8][R4.64], R2 ;  /* 0x00000002040079a6 */ /* 0x0001e4000c12ff08 */
.L_x_72:
[----:B0-----:R-:W-:Y:S05]  /*41e0*/  BSYNC.RECONVERGENT B0 ;  /* 0x0000000000007941 */ /* 0x001fea0003800200 */
.L_x_71:
[----:B------:R-:W-:Y:S05]  /*41f0*/  WARPSYNC.ALL ;  /* 0x0000000000007948 */ /* 0x000fea0003800000 */
[----:B------:R-:W0:Y:S01]  /*4200*/  LDCU UR10, c[0x0][0x3d4] ;  /* 0x00007a80ff0a77ac */ /* 0x000e220008000800 */
[----:B------:R-:W-:-:S04]  /*4210*/  UIADD3 UR4, UPT, UPT, UR4, 0x1, URZ ;  /* 0x0000000104047890 */ /* 0x000fc8000fffe0ff */
[----:B0-----:R-:W-:Y:S01]  /*4220*/  UISETP.NE.AND UP0, UPT, UR4, UR10, UPT ;  /* 0x0000000a0400728c */ /* 0x001fe2000bf05270 */
[----:B------:R-:W-:Y:S08]  /*4230*/  BAR.SYNC.DEFER_BLOCKING 0x0 ;  /* 0x0000000000007b1d */ /* 0x000ff00000010000 */
[----:B------:R-:W-:Y:S05]  /*4240*/  BRA.U UP0, `(.L_x_105) ;  /* 0xffffffc100707547 */ /* 0x000fea000b83ffff */
[----:B------:R-:W-:Y:S05]  /*4250*/  EXIT ;  /* 0x000000000000794d */ /* 0x000fea0003800000 */
        .weak           $__internal_0_$__cuda_sm20_div_rn_f64_full
        .type           $__internal_0_$__cuda_sm20_div_rn_f64_full,@function
        .size           $__internal_0_$__cuda_sm20_div_rn_f64_full,($__internal_1_$__cuda_sm20_dsqrt_rn_f64_mediumpath_v1 - $__internal_0_$__cuda_sm20_div_rn_f64_full)
$__internal_0_$__cuda_sm20_div_rn_f64_full:
[C---:B------:R-:W-:Y:S01]  /*4260*/  FSETP.GEU.AND P0, PT, |R13|.reuse, 1.469367938527859385e-39, PT ;  /* 0x001000000d00780b */ /* 0x040fe20003f0e200 */
[----:B------:R-:W-:Y:S01]  /*4270*/  IMAD.MOV.U32 R17, RZ, RZ, R5 ;  /* 0x000000ffff117224 */ /* 0x000fe200078e0005 */
[C---:B------:R-:W-:Y:S01]  /*4280*/  LOP3.LUT R10, R13.reuse, 0x800fffff, RZ, 0xc0, !PT ;  /* 0x800fffff0d0a7812 */ /* 0x040fe200078ec0ff */
[----:B------:R-:W-:Y:S01]  /*4290*/  IMAD.MOV.U32 R20, RZ, RZ, 0x1 ;  /* 0x00000001ff147424 */ /* 0x000fe200078e00ff */
[----:B------:R-:W-:Y:S01]  /*42a0*/  LOP3.LUT R25, R13, 0x7ff00000, RZ, 0xc0, !PT ;  /* 0x7ff000000d197812 */ /* 0x000fe200078ec0ff */
[----:B------:R-:W-:Y:S01]  /*42b0*/  IMAD.MOV.U32 R16, RZ, RZ, R4 ;  /* 0x000000ffff107224 */ /* 0x000fe200078e0004 */
[----:B------:R-:W-:Y:S01]  /*42c0*/  LOP3.LUT R11, R10, 0x3ff00000, RZ, 0xfc, !PT ;  /* 0x3ff000000a0b7812 */ /* 0x000fe200078efcff */
[----:B------:R-:W-:Y:S01]  /*42d0*/  IMAD.MOV.U32 R10, RZ, RZ, R12 ;  /* 0x000000ffff0a7224 */ /* 0x000fe200078e000c */
[C---:B------:R-:W-:Y:S01]  /*42e0*/  FSETP.GEU.AND P5, PT, |R17|.reuse, 1.469367938527859385e-39, PT ;  /* 0x001000001100780b */ /* 0x040fe20003fae200 */
[----:B------:R-:W-:Y:S01]  /*42f0*/  BSSY.RECONVERGENT B2, `(.L_x_106) ;  /* 0x0000051000027945 */ /* 0x000fe20003800200 */
[----:B------:R-:W-:-:S03]  /*4300*/  LOP3.LUT R18, R17, 0x7ff00000, RZ, 0xc0, !PT ;  /* 0x7ff0000011127812 */ /* 0x000fc600078ec0ff */
[----:B------:R-:W-:Y:S01]  /*4310*/  @!P0 DMUL R10, R12, 8.98846567431157953865e+307 ;  /* 0x7fe000000c0a8828 */ /* 0x000fe20000000000 */
[----:B------:R-:W-:-:S05]  /*4320*/  ISETP.GE.U32.AND P4, PT, R18, R25, PT ;  /* 0x000000191200720c */ /* 0x000fca0003f86070 */
[----:B------:R-:W0:Y:S02]  /*4330*/  MUFU.RCP64H R21, R11 ;  /* 0x0000000b00157308 */ /* 0x000e240000001800 */
[----:B------:R-:W-:Y:S01]  /*4340*/  @!P5 LOP3.LUT R19, R13, 0x7ff00000, RZ, 0xc0, !PT ;  /* 0x7ff000000d13d812 */ /* 0x000fe200078ec0ff */
[----:B------:R-:W-:-:S03]  /*4350*/  @!P5 IMAD.MOV.U32 R22, RZ, RZ, RZ ;  /* 0x000000ffff16d224 */ /* 0x000fc600078e00ff */
[----:B------:R-:W-:Y:S01]  /*4360*/  @!P5 ISETP.GE.U32.AND P6, PT, R18, R19, PT ;  /* 0x000000131200d20c */ /* 0x000fe20003fc6070 */
[----:B------:R-:W-:-:S05]  /*4370*/  IMAD.MOV.U32 R19, RZ, RZ, 0x1ca00000 ;  /* 0x1ca00000ff137424 */ /* 0x000fca00078e00ff */
[----:B------:R-:W-:-:S04]  /*4380*/  @!P5 SEL R23, R19, 0x63400000, !P6 ;  /* 0x634000001317d807 */ /* 0x000fc80007000000 */
[----:B------:R-:W-:Y:S01]  /*4390*/  @!P5 LOP3.LUT R23, R23, 0x80000000, R17, 0xf8, !PT ;  /* 0x800000001717d812 */ /* 0x000fe200078ef811 */
[----:B0-----:R-:W-:-:S03]  /*43a0*/  DFMA R4, R20, -R10, 1 ;  /* 0x3ff000001404742b */ /* 0x001fc6000000080a */
[----:B------:R-:W-:-:S05]  /*43b0*/  @!P5 LOP3.LUT R23, R23, 0x100000, RZ, 0xfc, !PT ;  /* 0x001000001717d812 */ /* 0x000fca00078efcff */
[----:B------:R-:W-:-:S08]  /*43c0*/  DFMA R4, R4, R4, R4 ;  /* 0x000000040404722b */ /* 0x000fd00000000004 */
[----:B------:R-:W-:Y:S01]  /*43d0*/  DFMA R20, R20, R4, R20 ;  /* 0x000000041414722b */ /* 0x000fe20000000014 */
[----:B------:R-:W-:Y:S01]  /*43e0*/  SEL R5, R19, 0x63400000, !P4 ;  /* 0x6340000013057807 */ /* 0x000fe20006000000 */
[----:B------:R-:W-:-:S03]  /*43f0*/  IMAD.MOV.U32 R4, RZ, RZ, R16 ;  /* 0x000000ffff047224 */ /* 0x000fc600078e0010 */
[----:B------:R-:W-:-:S03]  /*4400*/  LOP3.LUT R5, R5, 0x800fffff, R17, 0xf8, !PT ;  /* 0x800fffff05057812 */ /* 0x000fc600078ef811 */
[----:B------:R-:W-:-:S03]  /*4410*/  DFMA R26, R20, -R10, 1 ;  /* 0x3ff00000141a742b */ /* 0x000fc6000000080a */
[----:B------:R-:W-:-:S05]  /*4420*/  @!P5 DFMA R4, R4, 2, -R22 ;  /* 0x400000000404d82b */ /* 0x000fca0000000816 */
[----:B------:R-:W-:Y:S01]  /*4430*/  DFMA R20, R20, R26, R20 ;  /* 0x0000001a1414722b */ /* 0x000fe20000000014 */
[----:B------:R-:W-:Y:S02]  /*4440*/  IMAD.MOV.U32 R27, RZ, RZ, R18 ;  /* 0x000000ffff1b7224 */ /* 0x000fe400078e0012 */
[----:B------:R-:W-:Y:S01]  /*4450*/  IMAD.MOV.U32 R26, RZ, RZ, R25 ;  /* 0x000000ffff1a7224 */ /* 0x000fe200078e0019 */
[----:B------:R-:W-:Y:S02]  /*4460*/  @!P0 LOP3.LUT R26, R11, 0x7ff00000, RZ, 0xc0, !PT ;  /* 0x7ff000000b1a8812 */ /* 0x000fe400078ec0ff */
[----:B------:R-:W-:Y:S02]  /*4470*/  @!P5 LOP3.LUT R27, R5, 0x7ff00000, RZ, 0xc0, !PT ;  /* 0x7ff00000051bd812 */ /* 0x000fe400078ec0ff */
[----:B------:R-:W-:Y:S01]  /*4480*/  DMUL R22, R20, R4 ;  /* 0x0000000414167228 */ /* 0x000fe20000000000 */
[----:B------:R-:W-:Y:S02]  /*4490*/  VIADD R29, R26, 0xffffffff ;  /* 0xffffffff1a1d7836 */ /* 0x000fe40000000000 */
[----:B------:R-:W-:-:S05]  /*44a0*/  VIADD R28, R27, 0xffffffff ;  /* 0xffffffff1b1c7836 */ /* 0x000fca0000000000 */
[----:B------:R-:W-:Y:S01]  /*44b0*/  DFMA R24, R22, -R10, R4 ;  /* 0x8000000a1618722b */ /* 0x000fe20000000004 */
[----:B------:R-:W-:-:S04]  /*44c0*/  ISETP.GT.U32.AND P0, PT, R28, 0x7feffffe, PT ;  /* 0x7feffffe1c00780c */ /* 0x000fc80003f04070 */
[----:B------:R-:W-:-:S03]  /*44d0*/  ISETP.GT.U32.OR P0, PT, R29, 0x7feffffe, P0 ;  /* 0x7feffffe1d00780c */ /* 0x000fc60000704470 */
[----:B------:R-:W-:-:S10]  /*44e0*/  DFMA R20, R20, R24, R22 ;  /* 0x000000181414722b */ /* 0x000fd40000000016 */
[----:B------:R-:W-:Y:S05]  /*44f0*/  @P0 BRA `(.L_x_107) ;  /* 0x00000000006c0947 */ /* 0x000fea0003800000 */
[----:B------:R-:W-:-:S04]  /*4500*/  LOP3.LUT R17, R13, 0x7ff00000, RZ, 0xc0, !PT ;  /* 0x7ff000000d117812 */ /* 0x000fc800078ec0ff */
[CC--:B------:R-:W-:Y:S02]  /*4510*/  VIADDMNMX R16, R18.reuse, -R17.reuse, 0xb9600000, !PT ;  /* 0xb960000012107446 */ /* 0x0c0fe40007800911 */
[----:B------:R-:W-:Y:S02]  /*4520*/  ISETP.GE.U32.AND P0, PT, R18, R17, PT ;  /* 0x000000111200720c */ /* 0x000fe40003f06070 */
[----:B------:R-:W-:Y:S02]  /*4530*/  VIMNMX R16, PT, PT, R16, 0x46a00000, PT ;  /* 0x46a0000010107848 */ /* 0x000fe40003fe0100 */
[----:B------:R-:W-:-:S05]  /*4540*/  SEL R19, R19, 0x63400000, !P0 ;  /* 0x6340000013137807 */ /* 0x000fca0004000000 */
[----:B------:R-:W-:Y:S02]  /*4550*/  IMAD.IADD R22, R16, 0x1, -R19 ;  /* 0x0000000110167824 */ /* 0x000fe400078e0a13 */
[----:B------:R-:W-:Y:S02]  /*4560*/  IMAD.MOV.U32 R16, RZ, RZ, RZ ;  /* 0x000000ffff107224 */ /* 0x000fe400078e00ff */
[----:B------:R-:W-:-:S06]  /*4570*/  VIADD R17, R22, 0x7fe00000 ;  /* 0x7fe0000016117836 */ /* 0x000fcc0000000000 */
[----:B------:R-:W-:-:S10]  /*4580*/  DMUL R18, R20, R16 ;  /* 0x0000001014127228 */ /* 0x000fd40000000000 */
[----:B------:R-:W-:-:S13]  /*4590*/  FSETP.GTU.AND P0, PT, |R19|, 1.469367938527859385e-39, PT ;  /* 0x001000001300780b */ /* 0x000fda0003f0c200 */
[----:B------:R-:W-:Y:S05]  /*45a0*/  @P0 BRA `(.L_x_108) ;  /* 0x0000000000940947 */ /* 0x000fea0003800000 */
[----:B------:R-:W-:Y:S01]  /*45b0*/  DFMA R4, R20, -R10, R4 ;  /* 0x8000000a1404722b */ /* 0x000fe20000000004 */
[----:B------:R-:W-:-:S09]  /*45c0*/  IMAD.MOV.U32 R16, RZ, RZ, RZ ;  /* 0x000000ffff107224 */ /* 0x000fd200078e00ff */
[C---:B------:R-:W-:Y:S02]  /*45d0*/  FSETP.NEU.AND P0, PT, R5.reuse, RZ, PT ;  /* 0x000000ff0500720b */ /* 0x040fe40003f0d000 */
[----:B------:R-:W-:-:S04]  /*45e0*/  LOP3.LUT R13, R5, 0x80000000, R13, 0x48, !PT ;  /* 0x80000000050d7812 */ /* 0x000fc800078e480d */
[----:B------:R-:W-:-:S07]  /*45f0*/  LOP3.LUT R17, R13, R17, RZ, 0xfc, !PT ;  /* 0x000000110d117212 */ /* 0x000fce00078efcff */
[----:B------:R-:W-:Y:S05]  /*4600*/  @!P0 BRA `(.L_x_108) ;  /* 0x00000000007c8947 */ /* 0x000fea0003800000 */
[----:B------:R-:W-:Y:S01]  /*4610*/  IMAD.MOV R5, RZ, RZ, -R22 ;  /* 0x000000ffff057224 */ /* 0x000fe200078e0a16 */
[----:B------:R-:W-:Y:S01]  /*4620*/  DMUL.RP R16, R20, R16 ;  /* 0x0000001014107228 */ /* 0x000fe20000008000 */
[----:B------:R-:W-:-:S06]  /*4630*/  IMAD.MOV.U32 R4, RZ, RZ, RZ ;  /* 0x000000ffff047224 */ /* 0x000fcc00078e00ff */
[----:B------:R-:W-:-:S03]  /*4640*/  DFMA R4, R18, -R4, R20 ;  /* 0x800000041204722b */ /* 0x000fc60000000014 */
[----:B------:R-:W-:-:S03]  /*4650*/  LOP3.LUT R13, R17, R13, RZ, 0x3c, !PT ;  /* 0x0000000d110d7212 */ /* 0x000fc600078e3cff */
[----:B------:R-:W-:-:S04]  /*4660*/  IADD3 R4, PT, PT, -R22, -0x43300000, RZ ;  /* 0xbcd0000016047810 */ /* 0x000fc80007ffe1ff */
[----:B------:R-:W-:-:S04]  /*4670*/  FSETP.NEU.AND P0, PT, |R5|, R4, PT ;  /* 0x000000040500720b */ /* 0x000fc80003f0d200 */
[----:B------:R-:W-:Y:S02]  /*4680*/  FSEL R18, R16, R18, !P0 ;  /* 0x0000001210127208 */ /* 0x000fe40004000000 */
[----:B------:R-:W-:Y:S01]  /*4690*/  FSEL R19, R13, R19, !P0 ;  /* 0x000000130d137208 */ /* 0x000fe20004000000 */
[----:B------:R-:W-:Y:S06]  /*46a0*/  BRA `(.L_x_108) ;  /* 0x0000000000547947 */ /* 0x000fec0003800000 */
.L_x_107:
[----:B------:R-:W-:-:S14]  /*46b0*/  DSETP.NAN.AND P0, PT, R16, R16, PT ;  /* 0x000000101000722a */ /* 0x000fdc0003f08000 */
[----:B------:R-:W-:Y:S05]  /*46c0*/  @P0 BRA `(.L_x_109) ;  /* 0x0000000000440947 */ /* 0x000fea0003800000 */
[----:B------:R-:W-:-:S14]  /*46d0*/  DSETP.NAN.AND P0, PT, R12, R12, PT ;  /* 0x0000000c0c00722a */ /* 0x000fdc0003f08000 */
[----:B------:R-:W-:Y:S05]  /*46e0*/  @P0 BRA `(.L_x_110) ;  /* 0x0000000000300947 */ /* 0x000fea0003800000 */
[----:B------:R-:W-:Y:S01]  /*46f0*/  ISETP.NE.AND P0, PT, R27, R26, PT ;  /* 0x0000001a1b00720c */ /* 0x000fe20003f05270 */
[----:B------:R-:W-:Y:S02]  /*4700*/  IMAD.MOV.U32 R18, RZ, RZ, 0x0 ;  /* 0x00000000ff127424 */ /* 0x000fe400078e00ff */
[----:B------:R-:W-:-:S10]  /*4710*/  IMAD.MOV.U32 R19, RZ, RZ, -0x80000 ;  /* 0xfff80000ff137424 */ /* 0x000fd400078e00ff */
[----:B------:R-:W-:Y:S05]  /*4720*/  @!P0 BRA `(.L_x_108) ;  /* 0x0000000000348947 */ /* 0x000fea0003800000 */
[----:B------:R-:W-:Y:S02]  /*4730*/  ISETP.NE.AND P0, PT, R27, 0x7ff00000, PT ;  /* 0x7ff000001b00780c */ /* 0x000fe40003f05270 */
[----:B------:R-:W-:Y:S02]  /*4740*/  LOP3.LUT R19, R17, 0x80000000, R13, 0x48, !PT ;  /* 0x8000000011137812 */ /* 0x000fe400078e480d */
[----:B------:R-:W-:-:S13]  /*4750*/  ISETP.EQ.OR P0, PT, R26, RZ, !P0 ;  /* 0x000000ff1a00720c */ /* 0x000fda0004702670 */
[----:B------:R-:W-:Y:S01]  /*4760*/  @P0 LOP3.LUT R4, R19, 0x7ff00000, RZ, 0xfc, !PT ;  /* 0x7ff0000013040812 */ /* 0x000fe200078efcff */
[----:B------:R-:W-:Y:S02]  /*4770*/  @!P0 IMAD.MOV.U32 R18, RZ, RZ, RZ ;  /* 0x000000ffff128224 */ /* 0x000fe400078e00ff */
[----:B------:R-:W-:Y:S02]  /*4780*/  @P0 IMAD.MOV.U32 R18, RZ, RZ, RZ ;  /* 0x000000ffff120224 */ /* 0x000fe400078e00ff */
[----:B------:R-:W-:Y:S01]  /*4790*/  @P0 IMAD.MOV.U32 R19, RZ, RZ, R4 ;  /* 0x000000ffff130224 */ /* 0x000fe200078e0004 */
[----:B------:R-:W-:Y:S06]  /*47a0*/  BRA `(.L_x_108) ;  /* 0x0000000000147947 */ /* 0x000fec0003800000 */
.L_x_110:
[----:B------:R-:W-:Y:S01]  /*47b0*/  LOP3.LUT R19, R13, 0x80000, RZ, 0xfc, !PT ;  /* 0x000800000d137812 */ /* 0x000fe200078efcff */
[----:B------:R-:W-:Y:S01]  /*47c0*/  IMAD.MOV.U32 R18, RZ, RZ, R12 ;  /* 0x000000ffff127224 */ /* 0x000fe200078e000c */
[----:B------:R-:W-:Y:S06]  /*47d0*/  BRA `(.L_x_108) ;  /* 0x0000000000087947 */ /* 0x000fec0003800000 */
.L_x_109:
[----:B------:R-:W-:Y:S01]  /*47e0*/  LOP3.LUT R19, R17, 0x80000, RZ, 0xfc, !PT ;  /* 0x0008000011137812 */ /* 0x000fe200078efcff */
[----:B------:R-:W-:-:S07]  /*47f0*/  IMAD.MOV.U32 R18, RZ, RZ, R16 ;  /* 0x000000ffff127224 */ /* 0x000fce00078e0010 */
.L_x_108:
[----:B------:R-:W-:Y:S05]  /*4800*/  BSYNC.RECONVERGENT B2 ;  /* 0x0000000000027941 */ /* 0x000fea0003800200 */
.L_x_106:
[----:B------:R-:W-:Y:S02]  /*4810*/  IMAD.MOV.U32 R4, RZ, RZ, R0 ;  /* 0x000000ffff047224 */ /* 0x000fe400078e0000 */
[----:B------:R-:W-:Y:S02]  /*4820*/  IMAD.MOV.U32 R5, RZ, RZ, 0x0 ;  /* 0x00000000ff057424 */ /* 0x000fe400078e00ff */
[----:B------:R-:W-:Y:S02]  /*4830*/  IMAD.MOV.U32 R10, RZ, RZ, R18 ;  /* 0x000000ffff0a7224 */ /* 0x000fe400078e0012 */
[----:B------:R-:W-:Y:S01]  /*4840*/  IMAD.MOV.U32 R11, RZ, RZ, R19 ;  /* 0x000000ffff0b7224 */ /* 0x000fe200078e0013 */
[----:B------:R-:W-:Y:S06]  /*4850*/  RET.REL.NODEC R4 `(_ZN9NeoSolver9CUDAsolveEPN4cuda3std3__47complexIdEES5_S5_S5_S5_P17curandStateXORWOWPdS8_S8_Piiiiii) ;  /* 0xffffffb404e87950 */ /* 0x000fec0003c3ffff */
        .weak           $__internal_1_$__cuda_sm20_dsqrt_rn_f64_mediumpath_v1
        .type           $__internal_1_$__cuda_sm20_dsqrt_rn_f64_mediumpath_v1,@function
        .size           $__internal_1_$__cuda_sm20_dsqrt_rn_f64_mediumpath_v1,(.L_x_117 - $__internal_1_$__cuda_sm20_dsqrt_rn_f64_mediumpath_v1)
$__internal_1_$__cuda_sm20_dsqrt_rn_f64_mediumpath_v1:
[----:B------:R-:W-:Y:S01]  /*4860*/  ISETP.GE.U32.AND P0, PT, R8, -0x3400000, PT ;  /* 0xfcc000000800780c */ /* 0x000fe20003f06070 */
[----:B------:R-:W-:Y:S01]  /*4870*/  BSSY.RECONVERGENT B2, `(.L_x_111) ;  /* 0x0000024000027945 */ /* 0x000fe20003800200 */
[----:B------:R-:W-:-:S11]  /*4880*/  IMAD.MOV.U32 R15, RZ, RZ, R19 ;  /* 0x000000ffff0f7224 */ /* 0x000fd600078e0013 */
[----:B------:R-:W-:Y:S05]  /*4890*/  @!P0 BRA `(.L_x_112) ;  /* 0x0000000000208947 */ /* 0x000fea0003800000 */
[----:B------:R-:W-:-:S10]  /*48a0*/  DFMA.RM R10, R16, R14, R10 ;  /* 0x0000000e100a722b */ /* 0x000fd4000000400a */
[----:B------:R-:W-:-:S05]  /*48b0*/  IADD3 R2, P0, PT, R10, 0x1, RZ ;  /* 0x000000010a027810 */ /* 0x000fca0007f1e0ff */
[----:B------:R-:W-:-:S06]  /*48c0*/  IMAD.X R3, RZ, RZ, R11, P0 ;  /* 0x000000ffff037224 */ /* 0x000fcc00000e060b */
[----:B------:R-:W-:-:S08]  /*48d0*/  DFMA.RP R4, -R10, R2, R4 ;  /* 0x000000020a04722b */ /* 0x000fd00000008104 */
[----:B------:R-:W-:-:S06]  /*48e0*/  DSETP.GT.AND P0, PT, R4, RZ, PT ;  /* 0x000000ff0400722a */ /* 0x000fcc0003f04000 */
[----:B------:R-:W-:Y:S02]  /*48f0*/  FSEL R2, R2, R10, P0 ;  /* 0x0000000a02027208 */ /* 0x000fe40000000000 */
[----:B------:R-:W-:Y:S01]  /*4900*/  FSEL R3, R3, R11, P0 ;  /* 0x0000000b03037208 */ /* 0x000fe20000000000 */
[----:B------:R-:W-:Y:S06]  /*4910*/  BRA `(.L_x_113) ;  /* 0x0000000000647947 */ /* 0x000fec0003800000 */
.L_x_112:
[----:B------:R-:W-:-:S14]  /*4920*/  DSETP.NE.AND P0, PT, R4, RZ, PT ;  /* 0x000000ff0400722a */ /* 0x000fdc0003f05000 */
[----:B------:R-:W-:Y:S05]  /*4930*/  @!P0 BRA `(.L_x_114) ;  /* 0x0000000000588947 */ /* 0x000fea0003800000 */
[----:B------:R-:W-:-:S13]  /*4940*/  ISETP.GE.AND P0, PT, R5, RZ, PT ;  /* 0x000000ff0500720c */ /* 0x000fda0003f06270 */
[----:B------:R-:W-:Y:S02]  /*4950*/  @!P0 IMAD.MOV.U32 R2, RZ, RZ, 0x0 ;  /* 0x00000000ff028424 */ /* 0x000fe400078e00ff */
[----:B------:R-:W-:Y:S01]  /*4960*/  @!P0 IMAD.MOV.U32 R3, RZ, RZ, -0x80000 ;  /* 0xfff80000ff038424 */ /* 0x000fe200078e00ff */
[----:B------:R-:W-:Y:S06]  /*4970*/  @!P0 BRA `(.L_x_113) ;  /* 0x00000000004c8947 */ /* 0x000fec0003800000 */
[----:B------:R-:W-:-:S13]  /*4980*/  ISETP.GT.AND P0, PT, R5, 0x7fefffff, PT ;  /* 0x7fefffff0500780c */ /* 0x000fda0003f04270 */
[----:B------:R-:W-:Y:S05]  /*4990*/  @P0 BRA `(.L_x_114) ;  /* 0x0000000000400947 */ /* 0x000fea0003800000 */
[----:B------:R-:W-:Y:S01]  /*49a0*/  DMUL R4, R4, 8.11296384146066816958e+31 ;  /* 0x4690000004047828 */ /* 0x000fe20000000000 */
[----:B------:R-:W-:Y:S02]  /*49b0*/  IMAD.MOV.U32 R2, RZ, RZ, RZ ;  /* 0x000000ffff027224 */ /* 0x000fe400078e00ff */
[----:B------:R-:W-:Y:S02]  /*49c0*/  IMAD.MOV.U32 R10, RZ, RZ, 0x0 ;  /* 0x00000000ff0a7424 */ /* 0x000fe400078e00ff */
[----:B------:R-:W-:Y:S01]  /*49d0*/  IMAD.MOV.U32 R11, RZ, RZ, 0x3fd80000 ;  /* 0x3fd80000ff0b7424 */ /* 0x000fe200078e00ff */
[----:B------:R-:W0:Y:S02]  /*49e0*/  MUFU.RSQ64H R3, R5 ;  /* 0x0000000500037308 */ /* 0x000e240000001c00 */
[----:B0-----:R-:W-:-:S08]  /*49f0*/  DMUL R8, R2, R2 ;  /* 0x0000000202087228 */ /* 0x001fd00000000000 */
[----:B------:R-:W-:-:S08]  /*4a00*/  DFMA R8, R4, -R8, 1 ;  /* 0x3ff000000408742b */ /* 0x000fd00000000808 */
[----:B------:R-:W-:Y:S02]  /*4a10*/  DFMA R10, R8, R10, 0.5 ;  /* 0x3fe00000080a742b */ /* 0x000fe4000000000a */
[----:B------:R-:W-:-:S08]  /*4a20*/  DMUL R8, R2, R8 ;  /* 0x0000000802087228 */ /* 0x000fd00000000000 */
[----:B------:R-:W-:-:S08]  /*4a30*/  DFMA R8, R10, R8, R2 ;  /* 0x000000080a08722b */ /* 0x000fd00000000002 */
[----:B------:R-:W-:Y:S02]  /*4a40*/  DMUL R2, R4, R8 ;  /* 0x0000000804027228 */ /* 0x000fe40000000000 */
[----:B------:R-:W-:-:S06]  /*4a50*/  VIADD R9, R9, 0xfff00000 ;  /* 0xfff0000009097836 */ /* 0x000fcc0000000000 */
[----:B------:R-:W-:-:S08]  /*4a60*/  DFMA R10, R2, -R2, R4 ;  /* 0x80000002020a722b */ /* 0x000fd00000000004 */
[----:B------:R-:W-:-:S10]  /*4a70*/  DFMA R2, R8, R10, R2 ;  /* 0x0000000a0802722b */ /* 0x000fd40000000002 */
[----:B------:R-:W-:Y:S01]  /*4a80*/  VIADD R3, R3, 0xfcb00000 ;  /* 0xfcb0000003037836 */ /* 0x000fe20000000000 */
[----:B------:R-:W-:Y:S06]  /*4a90*/  BRA `(.L_x_113) ;  /* 0x0000000000047947 */ /* 0x000fec0003800000 */
.L_x_114:
[----:B------:R-:W-:-:S11]  /*4aa0*/  DADD R2, R4, R4 ;  /* 0x0000000004027229 */ /* 0x000fd60000000004 */
.L_x_113:
[----:B------:R-:W-:Y:S05]  /*4ab0*/  BSYNC.RECONVERGENT B2 ;  /* 0x0000000000027941 */ /* 0x000fea0003800200 */
.L_x_111:
[----:B------:R-:W-:Y:S02]  /*4ac0*/  IMAD.MOV.U32 R4, RZ, RZ, R2 ;  /* 0x000000ffff047224 */ /* 0x000fe400078e0002 */
[----:B------:R-:W-:Y:S02]  /*4ad0*/  IMAD.MOV.U32 R5, RZ, RZ, R3 ;  /* 0x000000ffff057224 */ /* 0x000fe400078e0003 */
[----:B------:R-:W-:Y:S02]  /*4ae0*/  IMAD.MOV.U32 R2, RZ, RZ, R0 ;  /* 0x000000ffff027224 */ /* 0x000fe400078e0000 */
[----:B------:R-:W-:-:S04]  /*4af0*/  IMAD.MOV.U32 R3, RZ, RZ, 0x0 ;  /* 0x00000000ff037424 */ /* 0x000fc800078e00ff */
[----:B------:R-:W-:Y:S05]  /*4b00*/  RET.REL.NODEC R2 `(_ZN9NeoSolver9CUDAsolveEPN4cuda3std3__47complexIdEES5_S5_S5_S5_P17curandStateXORWOWPdS8_S8_Piiiiii) ;  /* 0xffffffb4023c7950 */ /* 0x000fea0003c3ffff */
.L_x_115:
[----:B------:R-:W-:-:S00]  /*4b10*/  BRA `(.L_x_115) ;  /* 0xfffffffc00fc7947 */ /* 0x000fc0000383ffff */
[----:B------:R-:W-:-:S00]  /*4b20*/  NOP ;  /* 0x0000000000007918 */ /* 0x000fc00000000000 */
        /* <DEDUP_REMOVED lines=13> */
.L_x_117:


//--------------------- .nv.global.init           --------------------------
	.section	.nv.global.init,"aw",@progbits
	.align	4
.nv.global.init:
	.type		mrg32k3aM1SubSeq,@object
	.size		mrg32k3aM1SubSeq,(mrg32k3aM2SubSeq - mrg32k3aM1SubSeq)
mrg32k3aM1SubSeq:
        /*0000*/ 	.byte	0x0b, 0xcc, 0xee, 0x04, 0x73, 0x29, 0x8b, 0x6f, 0xf6, 0x53, 0x03, 0xf6, 0x23, 0xf6, 0xea, 0xda
        /* <DEDUP_REMOVED lines=125> */
	.type		mrg32k3aM2SubSeq,@object
	.size		mrg32k3aM2SubSeq,(mrg32k3aM1 - mrg32k3aM2SubSeq)
mrg32k3aM2SubSeq:
        /* <DEDUP_REMOVED lines=126> */
	.type		mrg32k3aM1,@object
	.size		mrg32k3aM1,(mrg32k3aM1Seq - mrg32k3aM1)
mrg32k3aM1:
        /* <DEDUP_REMOVED lines=144> */
	.type		mrg32k3aM1Seq,@object
	.size		mrg32k3aM1Seq,(mrg32k3aM2 - mrg32k3aM1Seq)
mrg32k3aM1Seq:
        /* <DEDUP_REMOVED lines=144> */
	.type		mrg32k3aM2,@object
	.size		mrg32k3aM2,(mrg32k3aM2Seq - mrg32k3aM2)
mrg32k3aM2:
        /* <DEDUP_REMOVED lines=144> */
	.type		mrg32k3aM2Seq,@object
	.size		mrg32k3aM2Seq,(precalc_xorwow_matrix - mrg32k3aM2Seq)
mrg32k3aM2Seq:
        /* <DEDUP_REMOVED lines=144> */
	.type		precalc_xorwow_matrix,@object
	.size		precalc_xorwow_matrix,(precalc_xorwow_offset_matrix - precalc_xorwow_matrix)
precalc_xorwow_matrix:
        /* <DEDUP_REMOVED lines=6400> */
	.type		precalc_xorwow_offset_matrix,@object
	.size		precalc_xorwow_offset_matrix,(.L_1 - precalc_xorwow_offset_matrix)
precalc_xorwow_offset_matrix:
        /* <DEDUP_REMOVED lines=6400> */
.L_1:


//--------------------- .nv.shared.reserved.0     --------------------------
	.section	.nv.shared.reserved.0,"aw",@nobits
	.weak		__nv_reservedSMEM_offset_0_alias
	.size		__nv_reservedSMEM_offset_0_alias, 0, 64
	.other		__nv_reservedSMEM_offset_0_alias,@"STO_CUDA_RESERVED_SHARED STV_DEFAULT"
__nv_reservedSMEM_offset_0_alias:
	.zero		0
	.zero		64


//--------------------- .nv.global                --------------------------
	.section	.nv.global,"aw",@nobits
.nv.global:
	.type		_ZN34_INTERNAL_e8ce4526_4_k_cu_3deb13434cuda3std6ranges3__45__cpo4swapE,@object
	.size		_ZN34_INTERNAL_e8ce4526_4_k_cu_3deb13434cuda3std6ranges3__45__cpo4swapE,(_ZN34_INTERNAL_e8ce4526_4_k_cu_3deb13434cuda3std6ranges3__45__cpo9iter_moveE - _ZN34_INTERNAL_e8ce4526_4_k_cu_3deb13434cuda3std6ranges3__45__cpo4swapE)
_ZN34_INTERNAL_e8ce4526_4_k_cu_3deb13434cuda3std6ranges3__45__cpo4swapE:
	.zero		1
	.type		_ZN34_INTERNAL_e8ce4526_4_k_cu_3deb13434cuda3std6ranges3__45__cpo9iter_moveE,@object
	.size		_ZN34_INTERNAL_e8ce4526_4_k_cu_3deb13434cuda3std6ranges3__45__cpo9iter_moveE,(.L_10 - _ZN34_INTERNAL_e8ce4526_4_k_cu_3deb13434cuda3std6ranges3__45__cpo9iter_moveE)
_ZN34_INTERNAL_e8ce4526_4_k_cu_3deb13434cuda3std6ranges3__45__cpo9iter_moveE:
	.zero		1
.L_10:


//--------------------- .nv.constant0._ZN9NeoSolver9CUDAsolveEPN4cuda3std3__47complexIdEES5_S5_S5_S5_P17curandStateXORWOWPdS8_S8_Piiiiii --------------------------
	.section	.nv.constant0._ZN9NeoSolver9CUDAsolveEPN4cuda3std3__47complexIdEES5_S5_S5_S5_P17curandStateXORWOWPdS8_S8_Piiiiii,"a",@progbits
	.sectionflags	@""
	.align	4
.nv.constant0._ZN9NeoSolver9CUDAsolveEPN4cuda3std3__47complexIdEES5_S5_S5_S5_P17curandStateXORWOWPdS8_S8_Piiiiii:
	.zero		996


//--------------------- SYMBOLS --------------------------

	.type		.nv.reservedSmem.offset0,@object
	.size		.nv.reservedSmem.offset0,0x4
